//
// Generated by NVIDIA NVVM Compiler
//
// Compiler Build ID: CL-36424714
// Cuda compilation tools, release 13.0, V13.0.88
// Based on NVVM 20.0.0
//

.version 9.0
.target sm_100
.address_size 64

	// .globl	default_function_kernel0
// _ZZ24default_function_kernel0E15pad_temp_shared has been demoted
// _ZZ24default_function_kernel0E13kernel_shared has been demoted

.visible .entry default_function_kernel0(
	.param .u64 .ptr .align 1 default_function_kernel0_param_0,
	.param .u64 .ptr .align 1 default_function_kernel0_param_1,
	.param .u64 .ptr .align 1 default_function_kernel0_param_2
)
{
	.reg .pred 	%p<23>;
	.reg .b32 	%r<50>;
	.reg .b32 	%f<460>;
	.reg .b64 	%rd<34>;
	// demoted variable
	.shared .align 4 .b8 _ZZ24default_function_kernel0E15pad_temp_shared[128];
	// demoted variable
	.shared .align 4 .b8 _ZZ24default_function_kernel0E13kernel_shared[512];
	ld.param.u64 	%rd9, [default_function_kernel0_param_0];
	ld.param.u64 	%rd10, [default_function_kernel0_param_1];
	cvta.to.global.u64 	%rd1, %rd10;
	cvta.to.global.u64 	%rd2, %rd9;
	mov.u32 	%r21, %ctaid.y;
	shl.b32 	%r1, %r21, 1;
	mov.u32 	%r2, %ctaid.x;
	mov.u32 	%r22, %tid.z;
	mul.lo.s32 	%r3, %r22, 196;
	mul.lo.s32 	%r4, %r21, 28;
	shl.b32 	%r5, %r2, 1;
	shl.b32 	%r23, %r22, 4;
	mov.u32 	%r24, _ZZ24default_function_kernel0E15pad_temp_shared;
	add.s32 	%r6, %r24, %r23;
	mov.u32 	%r7, %ctaid.z;
	shl.b32 	%r25, %r22, 6;
	mov.u32 	%r26, _ZZ24default_function_kernel0E13kernel_shared;
	add.s32 	%r8, %r26, %r25;
	shl.b32 	%r27, %r22, 5;
	sub.s32 	%r9, %r8, %r27;
	setp.lt.u32 	%p1, %r2, 6;
	mov.f32 	%f442, 0f00000000;
	mov.b32 	%r48, 0;
	mov.f32 	%f443, %f442;
	mov.f32 	%f444, %f442;
	mov.f32 	%f445, %f442;
	mov.f32 	%f446, %f442;
	mov.f32 	%f447, %f442;
	mov.f32 	%f448, %f442;
	mov.f32 	%f449, %f442;
$L__BB0_1:
	mul.lo.s32 	%r11, %r48, 1568;
	mov.b32 	%r49, 0;
	cvt.u64.u32 	%rd17, %r11;
$L__BB0_2:
	setp.eq.s32 	%p3, %r2, 0;
	bar.sync 	0;
	or.b32  	%r13, %r49, %r1;
	setp.eq.s32 	%p4, %r13, 0;
	mul.lo.s32 	%r14, %r49, 14;
	add.s32 	%r29, %r3, %r4;
	add.s32 	%r30, %r29, %r5;
	add.s32 	%r31, %r30, %r11;
	add.s32 	%r32, %r31, %r14;
	add.s32 	%r15, %r32, -15;
	mul.wide.s32 	%rd11, %r15, 4;
	add.s64 	%rd3, %rd2, %rd11;
	mov.f32 	%f450, 0f00000000;
	or.pred  	%p5, %p3, %p4;
	@%p5 bra 	$L__BB0_4;
	ld.global.nc.f32 	%f450, [%rd3];
$L__BB0_4:
	st.shared.f32 	[%r6], %f450;
	mov.f32 	%f451, 0f00000000;
	@%p4 bra 	$L__BB0_6;
	ld.global.nc.f32 	%f451, [%rd3+4];
$L__BB0_6:
	st.shared.f32 	[%r6+4], %f451;
	add.s32 	%r16, %r1, %r49;
	setp.gt.u32 	%p8, %r16, 13;
	mov.f32 	%f452, 0f00000000;
	or.pred  	%p9, %p3, %p8;
	@%p9 bra 	$L__BB0_8;
	add.s32 	%r33, %r15, 14;
	mul.wide.u32 	%rd12, %r33, 4;
	add.s64 	%rd13, %rd2, %rd12;
	ld.global.nc.f32 	%f452, [%rd13];
$L__BB0_8:
	st.shared.f32 	[%r6+8], %f452;
	add.s32 	%r34, %r15, 15;
	mul.wide.u32 	%rd14, %r34, 4;
	add.s64 	%rd4, %rd2, %rd14;
	mov.f32 	%f453, 0f00000000;
	@%p8 bra 	$L__BB0_10;
	ld.global.nc.f32 	%f453, [%rd4];
$L__BB0_10:
	setp.ne.s32 	%p11, %r13, 0;
	st.shared.f32 	[%r6+12], %f453;
	mov.u32 	%r35, %tid.z;
	mul.lo.s32 	%r36, %r35, 2304;
	mad.lo.s32 	%r37, %r7, 18432, %r36;
	mad.lo.s32 	%r38, %r48, 72, %r37;
	mad.lo.s32 	%r39, %r49, 3, %r38;
	mul.wide.u32 	%rd15, %r39, 4;
	add.s64 	%rd5, %rd1, %rd15;
	ld.global.nc.f32 	%f66, [%rd5];
	st.shared.f32 	[%r8], %f66;
	ld.global.nc.f32 	%f67, [%rd5+36];
	st.shared.f32 	[%r8+4], %f67;
	ld.global.nc.f32 	%f68, [%rd5+72];
	st.shared.f32 	[%r8+8], %f68;
	ld.global.nc.f32 	%f69, [%rd5+108];
	st.shared.f32 	[%r8+12], %f69;
	ld.global.nc.f32 	%f70, [%rd5+144];
	st.shared.f32 	[%r8+16], %f70;
	ld.global.nc.f32 	%f71, [%rd5+180];
	st.shared.f32 	[%r8+20], %f71;
	ld.global.nc.f32 	%f72, [%rd5+216];
	st.shared.f32 	[%r8+24], %f72;
	ld.global.nc.f32 	%f73, [%rd5+252];
	st.shared.f32 	[%r8+28], %f73;
	ld.global.nc.f32 	%f74, [%rd5+4608];
	st.shared.f32 	[%r8+32], %f74;
	ld.global.nc.f32 	%f75, [%rd5+4644];
	st.shared.f32 	[%r8+36], %f75;
	ld.global.nc.f32 	%f76, [%rd5+4680];
	st.shared.f32 	[%r8+40], %f76;
	ld.global.nc.f32 	%f77, [%rd5+4716];
	st.shared.f32 	[%r8+44], %f77;
	ld.global.nc.f32 	%f78, [%rd5+4752];
	st.shared.f32 	[%r8+48], %f78;
	ld.global.nc.f32 	%f79, [%rd5+4788];
	st.shared.f32 	[%r8+52], %f79;
	ld.global.nc.f32 	%f80, [%rd5+4824];
	st.shared.f32 	[%r8+56], %f80;
	ld.global.nc.f32 	%f81, [%rd5+4860];
	st.shared.f32 	[%r8+60], %f81;
	bar.sync 	0;
	ld.shared.f32 	%f82, [_ZZ24default_function_kernel0E15pad_temp_shared];
	ld.shared.f32 	%f83, [_ZZ24default_function_kernel0E15pad_temp_shared+4];
	ld.shared.f32 	%f84, [_ZZ24default_function_kernel0E15pad_temp_shared+8];
	ld.shared.f32 	%f85, [_ZZ24default_function_kernel0E15pad_temp_shared+12];
	ld.shared.f32 	%f86, [_ZZ24default_function_kernel0E15pad_temp_shared+16];
	ld.shared.f32 	%f87, [_ZZ24default_function_kernel0E15pad_temp_shared+20];
	ld.shared.f32 	%f88, [_ZZ24default_function_kernel0E15pad_temp_shared+24];
	ld.shared.f32 	%f89, [_ZZ24default_function_kernel0E15pad_temp_shared+28];
	ld.shared.f32 	%f90, [%r9];
	ld.shared.f32 	%f91, [%r9+256];
	ld.shared.f32 	%f92, [%r9+4];
	ld.shared.f32 	%f93, [%r9+260];
	fma.rn.f32 	%f94, %f82, %f90, %f442;
	fma.rn.f32 	%f95, %f82, %f91, %f446;
	fma.rn.f32 	%f96, %f83, %f90, %f443;
	fma.rn.f32 	%f97, %f83, %f91, %f447;
	fma.rn.f32 	%f98, %f84, %f90, %f444;
	fma.rn.f32 	%f99, %f84, %f91, %f448;
	fma.rn.f32 	%f100, %f85, %f90, %f445;
	fma.rn.f32 	%f101, %f85, %f91, %f449;
	fma.rn.f32 	%f102, %f86, %f92, %f94;
	fma.rn.f32 	%f103, %f86, %f93, %f95;
	fma.rn.f32 	%f104, %f87, %f92, %f96;
	fma.rn.f32 	%f105, %f87, %f93, %f97;
	fma.rn.f32 	%f106, %f88, %f92, %f98;
	fma.rn.f32 	%f107, %f88, %f93, %f99;
	fma.rn.f32 	%f108, %f89, %f92, %f100;
	fma.rn.f32 	%f109, %f89, %f93, %f101;
	ld.shared.f32 	%f110, [_ZZ24default_function_kernel0E15pad_temp_shared+32];
	ld.shared.f32 	%f111, [_ZZ24default_function_kernel0E15pad_temp_shared+36];
	ld.shared.f32 	%f112, [_ZZ24default_function_kernel0E15pad_temp_shared+40];
	ld.shared.f32 	%f113, [_ZZ24default_function_kernel0E15pad_temp_shared+44];
	ld.shared.f32 	%f114, [_ZZ24default_function_kernel0E15pad_temp_shared+48];
	ld.shared.f32 	%f115, [_ZZ24default_function_kernel0E15pad_temp_shared+52];
	ld.shared.f32 	%f116, [_ZZ24default_function_kernel0E15pad_temp_shared+56];
	ld.shared.f32 	%f117, [_ZZ24default_function_kernel0E15pad_temp_shared+60];
	ld.shared.f32 	%f118, [%r9+8];
	ld.shared.f32 	%f119, [%r9+264];
	ld.shared.f32 	%f120, [%r9+12];
	ld.shared.f32 	%f121, [%r9+268];
	fma.rn.f32 	%f122, %f110, %f118, %f102;
	fma.rn.f32 	%f123, %f110, %f119, %f103;
	fma.rn.f32 	%f124, %f111, %f118, %f104;
	fma.rn.f32 	%f125, %f111, %f119, %f105;
	fma.rn.f32 	%f126, %f112, %f118, %f106;
	fma.rn.f32 	%f127, %f112, %f119, %f107;
	fma.rn.f32 	%f128, %f113, %f118, %f108;
	fma.rn.f32 	%f129, %f113, %f119, %f109;
	fma.rn.f32 	%f130, %f114, %f120, %f122;
	fma.rn.f32 	%f131, %f114, %f121, %f123;
	fma.rn.f32 	%f132, %f115, %f120, %f124;
	fma.rn.f32 	%f133, %f115, %f121, %f125;
	fma.rn.f32 	%f134, %f116, %f120, %f126;
	fma.rn.f32 	%f135, %f116, %f121, %f127;
	fma.rn.f32 	%f136, %f117, %f120, %f128;
	fma.rn.f32 	%f137, %f117, %f121, %f129;
	ld.shared.f32 	%f138, [_ZZ24default_function_kernel0E15pad_temp_shared+64];
	ld.shared.f32 	%f139, [_ZZ24default_function_kernel0E15pad_temp_shared+68];
	ld.shared.f32 	%f140, [_ZZ24default_function_kernel0E15pad_temp_shared+72];
	ld.shared.f32 	%f141, [_ZZ24default_function_kernel0E15pad_temp_shared+76];
	ld.shared.f32 	%f142, [_ZZ24default_function_kernel0E15pad_temp_shared+80];
	ld.shared.f32 	%f143, [_ZZ24default_function_kernel0E15pad_temp_shared+84];
	ld.shared.f32 	%f144, [_ZZ24default_function_kernel0E15pad_temp_shared+88];
	ld.shared.f32 	%f145, [_ZZ24default_function_kernel0E15pad_temp_shared+92];
	ld.shared.f32 	%f146, [%r9+16];
	ld.shared.f32 	%f147, [%r9+272];
	ld.shared.f32 	%f148, [%r9+20];
	ld.shared.f32 	%f149, [%r9+276];
	fma.rn.f32 	%f150, %f138, %f146, %f130;
	fma.rn.f32 	%f151, %f138, %f147, %f131;
	fma.rn.f32 	%f152, %f139, %f146, %f132;
	fma.rn.f32 	%f153, %f139, %f147, %f133;
	fma.rn.f32 	%f154, %f140, %f146, %f134;
	fma.rn.f32 	%f155, %f140, %f147, %f135;
	fma.rn.f32 	%f156, %f141, %f146, %f136;
	fma.rn.f32 	%f157, %f141, %f147, %f137;
	fma.rn.f32 	%f158, %f142, %f148, %f150;
	fma.rn.f32 	%f159, %f142, %f149, %f151;
	fma.rn.f32 	%f160, %f143, %f148, %f152;
	fma.rn.f32 	%f161, %f143, %f149, %f153;
	fma.rn.f32 	%f162, %f144, %f148, %f154;
	fma.rn.f32 	%f163, %f144, %f149, %f155;
	fma.rn.f32 	%f164, %f145, %f148, %f156;
	fma.rn.f32 	%f165, %f145, %f149, %f157;
	ld.shared.f32 	%f166, [_ZZ24default_function_kernel0E15pad_temp_shared+96];
	ld.shared.f32 	%f167, [_ZZ24default_function_kernel0E15pad_temp_shared+100];
	ld.shared.f32 	%f168, [_ZZ24default_function_kernel0E15pad_temp_shared+104];
	ld.shared.f32 	%f169, [_ZZ24default_function_kernel0E15pad_temp_shared+108];
	ld.shared.f32 	%f170, [_ZZ24default_function_kernel0E15pad_temp_shared+112];
	ld.shared.f32 	%f171, [_ZZ24default_function_kernel0E15pad_temp_shared+116];
	ld.shared.f32 	%f172, [_ZZ24default_function_kernel0E15pad_temp_shared+120];
	ld.shared.f32 	%f173, [_ZZ24default_function_kernel0E15pad_temp_shared+124];
	ld.shared.f32 	%f174, [%r9+24];
	ld.shared.f32 	%f175, [%r9+280];
	ld.shared.f32 	%f176, [%r9+28];
	ld.shared.f32 	%f177, [%r9+284];
	fma.rn.f32 	%f178, %f166, %f174, %f158;
	fma.rn.f32 	%f179, %f166, %f175, %f159;
	fma.rn.f32 	%f180, %f167, %f174, %f160;
	fma.rn.f32 	%f181, %f167, %f175, %f161;
	fma.rn.f32 	%f182, %f168, %f174, %f162;
	fma.rn.f32 	%f183, %f168, %f175, %f163;
	fma.rn.f32 	%f184, %f169, %f174, %f164;
	fma.rn.f32 	%f185, %f169, %f175, %f165;
	fma.rn.f32 	%f25, %f170, %f176, %f178;
	fma.rn.f32 	%f26, %f170, %f177, %f179;
	fma.rn.f32 	%f27, %f171, %f176, %f180;
	fma.rn.f32 	%f28, %f171, %f177, %f181;
	fma.rn.f32 	%f29, %f172, %f176, %f182;
	fma.rn.f32 	%f30, %f172, %f177, %f183;
	fma.rn.f32 	%f31, %f173, %f176, %f184;
	fma.rn.f32 	%f32, %f173, %f177, %f185;
	bar.sync 	0;
	@%p11 bra 	$L__BB0_12;
	mov.b32 	%r40, 0;
	st.shared.u32 	[%r6], %r40;
	mov.f32 	%f454, 0f00000000;
	bra.uni 	$L__BB0_13;
$L__BB0_12:
	ld.global.nc.f32 	%f186, [%rd3+4];
	st.shared.f32 	[%r6], %f186;
	ld.global.nc.f32 	%f454, [%rd3+8];
$L__BB0_13:
	setp.lt.u32 	%p12, %r16, 14;
	st.shared.f32 	[%r6+4], %f454;
	@%p12 bra 	$L__BB0_15;
	mov.b32 	%r41, 0;
	st.shared.u32 	[%r6+8], %r41;
	mov.f32 	%f455, 0f00000000;
	bra.uni 	$L__BB0_16;
$L__BB0_15:
	ld.global.nc.f32 	%f189, [%rd4];
	st.shared.f32 	[%r6+8], %f189;
	cvt.u64.u32 	%rd16, %r14;
	cvt.u64.u32 	%rd18, %r30;
	add.s64 	%rd19, %rd18, %rd17;
	add.s64 	%rd20, %rd19, %rd16;
	shl.b64 	%rd21, %rd20, 2;
	add.s64 	%rd22, %rd2, %rd21;
	ld.global.nc.f32 	%f455, [%rd22+4];
$L__BB0_16:
	st.shared.f32 	[%r6+12], %f455;
	ld.global.nc.f32 	%f191, [%rd5+4];
	st.shared.f32 	[%r8], %f191;
	ld.global.nc.f32 	%f192, [%rd5+40];
	st.shared.f32 	[%r8+4], %f192;
	ld.global.nc.f32 	%f193, [%rd5+76];
	st.shared.f32 	[%r8+8], %f193;
	ld.global.nc.f32 	%f194, [%rd5+112];
	st.shared.f32 	[%r8+12], %f194;
	ld.global.nc.f32 	%f195, [%rd5+148];
	st.shared.f32 	[%r8+16], %f195;
	ld.global.nc.f32 	%f196, [%rd5+184];
	st.shared.f32 	[%r8+20], %f196;
	ld.global.nc.f32 	%f197, [%rd5+220];
	st.shared.f32 	[%r8+24], %f197;
	ld.global.nc.f32 	%f198, [%rd5+256];
	st.shared.f32 	[%r8+28], %f198;
	ld.global.nc.f32 	%f199, [%rd5+4612];
	st.shared.f32 	[%r8+32], %f199;
	ld.global.nc.f32 	%f200, [%rd5+4648];
	st.shared.f32 	[%r8+36], %f200;
	ld.global.nc.f32 	%f201, [%rd5+4684];
	st.shared.f32 	[%r8+40], %f201;
	ld.global.nc.f32 	%f202, [%rd5+4720];
	st.shared.f32 	[%r8+44], %f202;
	ld.global.nc.f32 	%f203, [%rd5+4756];
	st.shared.f32 	[%r8+48], %f203;
	ld.global.nc.f32 	%f204, [%rd5+4792];
	st.shared.f32 	[%r8+52], %f204;
	ld.global.nc.f32 	%f205, [%rd5+4828];
	st.shared.f32 	[%r8+56], %f205;
	ld.global.nc.f32 	%f206, [%rd5+4864];
	st.shared.f32 	[%r8+60], %f206;
	bar.sync 	0;
	ld.shared.f32 	%f207, [_ZZ24default_function_kernel0E15pad_temp_shared];
	ld.shared.f32 	%f208, [_ZZ24default_function_kernel0E15pad_temp_shared+4];
	ld.shared.f32 	%f209, [_ZZ24default_function_kernel0E15pad_temp_shared+8];
	ld.shared.f32 	%f210, [_ZZ24default_function_kernel0E15pad_temp_shared+12];
	ld.shared.f32 	%f211, [_ZZ24default_function_kernel0E15pad_temp_shared+16];
	ld.shared.f32 	%f212, [_ZZ24default_function_kernel0E15pad_temp_shared+20];
	ld.shared.f32 	%f213, [_ZZ24default_function_kernel0E15pad_temp_shared+24];
	ld.shared.f32 	%f214, [_ZZ24default_function_kernel0E15pad_temp_shared+28];
	ld.shared.f32 	%f215, [%r9];
	ld.shared.f32 	%f216, [%r9+256];
	ld.shared.f32 	%f217, [%r9+4];
	ld.shared.f32 	%f218, [%r9+260];
	fma.rn.f32 	%f219, %f207, %f215, %f25;
	fma.rn.f32 	%f220, %f207, %f216, %f26;
	fma.rn.f32 	%f221, %f208, %f215, %f27;
	fma.rn.f32 	%f222, %f208, %f216, %f28;
	fma.rn.f32 	%f223, %f209, %f215, %f29;
	fma.rn.f32 	%f224, %f209, %f216, %f30;
	fma.rn.f32 	%f225, %f210, %f215, %f31;
	fma.rn.f32 	%f226, %f210, %f216, %f32;
	fma.rn.f32 	%f227, %f211, %f217, %f219;
	fma.rn.f32 	%f228, %f211, %f218, %f220;
	fma.rn.f32 	%f229, %f212, %f217, %f221;
	fma.rn.f32 	%f230, %f212, %f218, %f222;
	fma.rn.f32 	%f231, %f213, %f217, %f223;
	fma.rn.f32 	%f232, %f213, %f218, %f224;
	fma.rn.f32 	%f233, %f214, %f217, %f225;
	fma.rn.f32 	%f234, %f214, %f218, %f226;
	ld.shared.f32 	%f235, [_ZZ24default_function_kernel0E15pad_temp_shared+32];
	ld.shared.f32 	%f236, [_ZZ24default_function_kernel0E15pad_temp_shared+36];
	ld.shared.f32 	%f237, [_ZZ24default_function_kernel0E15pad_temp_shared+40];
	ld.shared.f32 	%f238, [_ZZ24default_function_kernel0E15pad_temp_shared+44];
	ld.shared.f32 	%f239, [_ZZ24default_function_kernel0E15pad_temp_shared+48];
	ld.shared.f32 	%f240, [_ZZ24default_function_kernel0E15pad_temp_shared+52];
	ld.shared.f32 	%f241, [_ZZ24default_function_kernel0E15pad_temp_shared+56];
	ld.shared.f32 	%f242, [_ZZ24default_function_kernel0E15pad_temp_shared+60];
	ld.shared.f32 	%f243, [%r9+8];
	ld.shared.f32 	%f244, [%r9+264];
	ld.shared.f32 	%f245, [%r9+12];
	ld.shared.f32 	%f246, [%r9+268];
	fma.rn.f32 	%f247, %f235, %f243, %f227;
	fma.rn.f32 	%f248, %f235, %f244, %f228;
	fma.rn.f32 	%f249, %f236, %f243, %f229;
	fma.rn.f32 	%f250, %f236, %f244, %f230;
	fma.rn.f32 	%f251, %f237, %f243, %f231;
	fma.rn.f32 	%f252, %f237, %f244, %f232;
	fma.rn.f32 	%f253, %f238, %f243, %f233;
	fma.rn.f32 	%f254, %f238, %f244, %f234;
	fma.rn.f32 	%f255, %f239, %f245, %f247;
	fma.rn.f32 	%f256, %f239, %f246, %f248;
	fma.rn.f32 	%f257, %f240, %f245, %f249;
	fma.rn.f32 	%f258, %f240, %f246, %f250;
	fma.rn.f32 	%f259, %f241, %f245, %f251;
	fma.rn.f32 	%f260, %f241, %f246, %f252;
	fma.rn.f32 	%f261, %f242, %f245, %f253;
	fma.rn.f32 	%f262, %f242, %f246, %f254;
	ld.shared.f32 	%f263, [_ZZ24default_function_kernel0E15pad_temp_shared+64];
	ld.shared.f32 	%f264, [_ZZ24default_function_kernel0E15pad_temp_shared+68];
	ld.shared.f32 	%f265, [_ZZ24default_function_kernel0E15pad_temp_shared+72];
	ld.shared.f32 	%f266, [_ZZ24default_function_kernel0E15pad_temp_shared+76];
	ld.shared.f32 	%f267, [_ZZ24default_function_kernel0E15pad_temp_shared+80];
	ld.shared.f32 	%f268, [_ZZ24default_function_kernel0E15pad_temp_shared+84];
	ld.shared.f32 	%f269, [_ZZ24default_function_kernel0E15pad_temp_shared+88];
	ld.shared.f32 	%f270, [_ZZ24default_function_kernel0E15pad_temp_shared+92];
	ld.shared.f32 	%f271, [%r9+16];
	ld.shared.f32 	%f272, [%r9+272];
	ld.shared.f32 	%f273, [%r9+20];
	ld.shared.f32 	%f274, [%r9+276];
	fma.rn.f32 	%f275, %f263, %f271, %f255;
	fma.rn.f32 	%f276, %f263, %f272, %f256;
	fma.rn.f32 	%f277, %f264, %f271, %f257;
	fma.rn.f32 	%f278, %f264, %f272, %f258;
	fma.rn.f32 	%f279, %f265, %f271, %f259;
	fma.rn.f32 	%f280, %f265, %f272, %f260;
	fma.rn.f32 	%f281, %f266, %f271, %f261;
	fma.rn.f32 	%f282, %f266, %f272, %f262;
	fma.rn.f32 	%f283, %f267, %f273, %f275;
	fma.rn.f32 	%f284, %f267, %f274, %f276;
	fma.rn.f32 	%f285, %f268, %f273, %f277;
	fma.rn.f32 	%f286, %f268, %f274, %f278;
	fma.rn.f32 	%f287, %f269, %f273, %f279;
	fma.rn.f32 	%f288, %f269, %f274, %f280;
	fma.rn.f32 	%f289, %f270, %f273, %f281;
	fma.rn.f32 	%f290, %f270, %f274, %f282;
	ld.shared.f32 	%f291, [_ZZ24default_function_kernel0E15pad_temp_shared+96];
	ld.shared.f32 	%f292, [_ZZ24default_function_kernel0E15pad_temp_shared+100];
	ld.shared.f32 	%f293, [_ZZ24default_function_kernel0E15pad_temp_shared+104];
	ld.shared.f32 	%f294, [_ZZ24default_function_kernel0E15pad_temp_shared+108];
	ld.shared.f32 	%f295, [_ZZ24default_function_kernel0E15pad_temp_shared+112];
	ld.shared.f32 	%f296, [_ZZ24default_function_kernel0E15pad_temp_shared+116];
	ld.shared.f32 	%f297, [_ZZ24default_function_kernel0E15pad_temp_shared+120];
	ld.shared.f32 	%f298, [_ZZ24default_function_kernel0E15pad_temp_shared+124];
	ld.shared.f32 	%f299, [%r9+24];
	ld.shared.f32 	%f300, [%r9+280];
	ld.shared.f32 	%f301, [%r9+28];
	ld.shared.f32 	%f302, [%r9+284];
	fma.rn.f32 	%f303, %f291, %f299, %f283;
	fma.rn.f32 	%f304, %f291, %f300, %f284;
	fma.rn.f32 	%f305, %f292, %f299, %f285;
	fma.rn.f32 	%f306, %f292, %f300, %f286;
	fma.rn.f32 	%f307, %f293, %f299, %f287;
	fma.rn.f32 	%f308, %f293, %f300, %f288;
	fma.rn.f32 	%f309, %f294, %f299, %f289;
	fma.rn.f32 	%f310, %f294, %f300, %f290;
	fma.rn.f32 	%f37, %f295, %f301, %f303;
	fma.rn.f32 	%f38, %f295, %f302, %f304;
	fma.rn.f32 	%f39, %f296, %f301, %f305;
	fma.rn.f32 	%f40, %f296, %f302, %f306;
	fma.rn.f32 	%f41, %f297, %f301, %f307;
	fma.rn.f32 	%f42, %f297, %f302, %f308;
	fma.rn.f32 	%f43, %f298, %f301, %f309;
	fma.rn.f32 	%f44, %f298, %f302, %f310;
	bar.sync 	0;
	add.s32 	%r44, %r15, 2;
	mul.wide.s32 	%rd23, %r44, 4;
	add.s64 	%rd6, %rd2, %rd23;
	mov.f32 	%f456, 0f00000000;
	@%p4 bra 	$L__BB0_18;
	ld.global.nc.f32 	%f456, [%rd6];
$L__BB0_18:
	setp.gt.u32 	%p15, %r2, 5;
	st.shared.f32 	[%r6], %f456;
	mov.f32 	%f457, 0f00000000;
	or.pred  	%p16, %p4, %p15;
	@%p16 bra 	$L__BB0_20;
	ld.global.nc.f32 	%f457, [%rd6+4];
$L__BB0_20:
	st.shared.f32 	[%r6+4], %f457;
	cvt.u64.u32 	%rd25, %r30;
	cvt.u64.u32 	%rd26, %r14;
	add.s64 	%rd27, %rd25, %rd17;
	add.s64 	%rd28, %rd27, %rd26;
	shl.b64 	%rd29, %rd28, 2;
	add.s64 	%rd7, %rd2, %rd29;
	mov.f32 	%f458, 0f00000000;
	mov.pred 	%p22, 0;
	@%p8 bra 	$L__BB0_22;
	ld.global.nc.f32 	%f458, [%rd7+4];
	mov.pred 	%p22, %p1;
$L__BB0_22:
	st.shared.f32 	[%r6+8], %f458;
	mov.f32 	%f459, 0f00000000;
	not.pred 	%p19, %p22;
	@%p19 bra 	$L__BB0_24;
	ld.global.nc.f32 	%f459, [%rd7+8];
$L__BB0_24:
	st.shared.f32 	[%r6+12], %f459;
	ld.global.nc.f32 	%f314, [%rd5+8];
	st.shared.f32 	[%r8], %f314;
	ld.global.nc.f32 	%f315, [%rd5+44];
	st.shared.f32 	[%r8+4], %f315;
	ld.global.nc.f32 	%f316, [%rd5+80];
	st.shared.f32 	[%r8+8], %f316;
	ld.global.nc.f32 	%f317, [%rd5+116];
	st.shared.f32 	[%r8+12], %f317;
	ld.global.nc.f32 	%f318, [%rd5+152];
	st.shared.f32 	[%r8+16], %f318;
	ld.global.nc.f32 	%f319, [%rd5+188];
	st.shared.f32 	[%r8+20], %f319;
	ld.global.nc.f32 	%f320, [%rd5+224];
	st.shared.f32 	[%r8+24], %f320;
	ld.global.nc.f32 	%f321, [%rd5+260];
	st.shared.f32 	[%r8+28], %f321;
	ld.global.nc.f32 	%f322, [%rd5+4616];
	st.shared.f32 	[%r8+32], %f322;
	ld.global.nc.f32 	%f323, [%rd5+4652];
	st.shared.f32 	[%r8+36], %f323;
	ld.global.nc.f32 	%f324, [%rd5+4688];
	st.shared.f32 	[%r8+40], %f324;
	ld.global.nc.f32 	%f325, [%rd5+4724];
	st.shared.f32 	[%r8+44], %f325;
	ld.global.nc.f32 	%f326, [%rd5+4760];
	st.shared.f32 	[%r8+48], %f326;
	ld.global.nc.f32 	%f327, [%rd5+4796];
	st.shared.f32 	[%r8+52], %f327;
	ld.global.nc.f32 	%f328, [%rd5+4832];
	st.shared.f32 	[%r8+56], %f328;
	ld.global.nc.f32 	%f329, [%rd5+4868];
	st.shared.f32 	[%r8+60], %f329;
	bar.sync 	0;
	ld.shared.f32 	%f330, [_ZZ24default_function_kernel0E15pad_temp_shared];
	ld.shared.f32 	%f331, [_ZZ24default_function_kernel0E15pad_temp_shared+4];
	ld.shared.f32 	%f332, [_ZZ24default_function_kernel0E15pad_temp_shared+8];
	ld.shared.f32 	%f333, [_ZZ24default_function_kernel0E15pad_temp_shared+12];
	ld.shared.f32 	%f334, [_ZZ24default_function_kernel0E15pad_temp_shared+16];
	ld.shared.f32 	%f335, [_ZZ24default_function_kernel0E15pad_temp_shared+20];
	ld.shared.f32 	%f336, [_ZZ24default_function_kernel0E15pad_temp_shared+24];
	ld.shared.f32 	%f337, [_ZZ24default_function_kernel0E15pad_temp_shared+28];
	ld.shared.f32 	%f338, [%r9];
	ld.shared.f32 	%f339, [%r9+256];
	ld.shared.f32 	%f340, [%r9+4];
	ld.shared.f32 	%f341, [%r9+260];
	fma.rn.f32 	%f342, %f330, %f338, %f37;
	fma.rn.f32 	%f343, %f330, %f339, %f38;
	fma.rn.f32 	%f344, %f331, %f338, %f39;
	fma.rn.f32 	%f345, %f331, %f339, %f40;
	fma.rn.f32 	%f346, %f332, %f338, %f41;
	fma.rn.f32 	%f347, %f332, %f339, %f42;
	fma.rn.f32 	%f348, %f333, %f338, %f43;
	fma.rn.f32 	%f349, %f333, %f339, %f44;
	fma.rn.f32 	%f350, %f334, %f340, %f342;
	fma.rn.f32 	%f351, %f334, %f341, %f343;
	fma.rn.f32 	%f352, %f335, %f340, %f344;
	fma.rn.f32 	%f353, %f335, %f341, %f345;
	fma.rn.f32 	%f354, %f336, %f340, %f346;
	fma.rn.f32 	%f355, %f336, %f341, %f347;
	fma.rn.f32 	%f356, %f337, %f340, %f348;
	fma.rn.f32 	%f357, %f337, %f341, %f349;
	ld.shared.f32 	%f358, [_ZZ24default_function_kernel0E15pad_temp_shared+32];
	ld.shared.f32 	%f359, [_ZZ24default_function_kernel0E15pad_temp_shared+36];
	ld.shared.f32 	%f360, [_ZZ24default_function_kernel0E15pad_temp_shared+40];
	ld.shared.f32 	%f361, [_ZZ24default_function_kernel0E15pad_temp_shared+44];
	ld.shared.f32 	%f362, [_ZZ24default_function_kernel0E15pad_temp_shared+48];
	ld.shared.f32 	%f363, [_ZZ24default_function_kernel0E15pad_temp_shared+52];
	ld.shared.f32 	%f364, [_ZZ24default_function_kernel0E15pad_temp_shared+56];
	ld.shared.f32 	%f365, [_ZZ24default_function_kernel0E15pad_temp_shared+60];
	ld.shared.f32 	%f366, [%r9+8];
	ld.shared.f32 	%f367, [%r9+264];
	ld.shared.f32 	%f368, [%r9+12];
	ld.shared.f32 	%f369, [%r9+268];
	fma.rn.f32 	%f370, %f358, %f366, %f350;
	fma.rn.f32 	%f371, %f358, %f367, %f351;
	fma.rn.f32 	%f372, %f359, %f366, %f352;
	fma.rn.f32 	%f373, %f359, %f367, %f353;
	fma.rn.f32 	%f374, %f360, %f366, %f354;
	fma.rn.f32 	%f375, %f360, %f367, %f355;
	fma.rn.f32 	%f376, %f361, %f366, %f356;
	fma.rn.f32 	%f377, %f361, %f367, %f357;
	fma.rn.f32 	%f378, %f362, %f368, %f370;
	fma.rn.f32 	%f379, %f362, %f369, %f371;
	fma.rn.f32 	%f380, %f363, %f368, %f372;
	fma.rn.f32 	%f381, %f363, %f369, %f373;
	fma.rn.f32 	%f382, %f364, %f368, %f374;
	fma.rn.f32 	%f383, %f364, %f369, %f375;
	fma.rn.f32 	%f384, %f365, %f368, %f376;
	fma.rn.f32 	%f385, %f365, %f369, %f377;
	ld.shared.f32 	%f386, [_ZZ24default_function_kernel0E15pad_temp_shared+64];
	ld.shared.f32 	%f387, [_ZZ24default_function_kernel0E15pad_temp_shared+68];
	ld.shared.f32 	%f388, [_ZZ24default_function_kernel0E15pad_temp_shared+72];
	ld.shared.f32 	%f389, [_ZZ24default_function_kernel0E15pad_temp_shared+76];
	ld.shared.f32 	%f390, [_ZZ24default_function_kernel0E15pad_temp_shared+80];
	ld.shared.f32 	%f391, [_ZZ24default_function_kernel0E15pad_temp_shared+84];
	ld.shared.f32 	%f392, [_ZZ24default_function_kernel0E15pad_temp_shared+88];
	ld.shared.f32 	%f393, [_ZZ24default_function_kernel0E15pad_temp_shared+92];
	ld.shared.f32 	%f394, [%r9+16];
	ld.shared.f32 	%f395, [%r9+272];
	ld.shared.f32 	%f396, [%r9+20];
	ld.shared.f32 	%f397, [%r9+276];
	fma.rn.f32 	%f398, %f386, %f394, %f378;
	fma.rn.f32 	%f399, %f386, %f395, %f379;
	fma.rn.f32 	%f400, %f387, %f394, %f380;
	fma.rn.f32 	%f401, %f387, %f395, %f381;
	fma.rn.f32 	%f402, %f388, %f394, %f382;
	fma.rn.f32 	%f403, %f388, %f395, %f383;
	fma.rn.f32 	%f404, %f389, %f394, %f384;
	fma.rn.f32 	%f405, %f389, %f395, %f385;
	fma.rn.f32 	%f406, %f390, %f396, %f398;
	fma.rn.f32 	%f407, %f390, %f397, %f399;
	fma.rn.f32 	%f408, %f391, %f396, %f400;
	fma.rn.f32 	%f409, %f391, %f397, %f401;
	fma.rn.f32 	%f410, %f392, %f396, %f402;
	fma.rn.f32 	%f411, %f392, %f397, %f403;
	fma.rn.f32 	%f412, %f393, %f396, %f404;
	fma.rn.f32 	%f413, %f393, %f397, %f405;
	ld.shared.f32 	%f414, [_ZZ24default_function_kernel0E15pad_temp_shared+96];
	ld.shared.f32 	%f415, [_ZZ24default_function_kernel0E15pad_temp_shared+100];
	ld.shared.f32 	%f416, [_ZZ24default_function_kernel0E15pad_temp_shared+104];
	ld.shared.f32 	%f417, [_ZZ24default_function_kernel0E15pad_temp_shared+108];
	ld.shared.f32 	%f418, [_ZZ24default_function_kernel0E15pad_temp_shared+112];
	ld.shared.f32 	%f419, [_ZZ24default_function_kernel0E15pad_temp_shared+116];
	ld.shared.f32 	%f420, [_ZZ24default_function_kernel0E15pad_temp_shared+120];
	ld.shared.f32 	%f421, [_ZZ24default_function_kernel0E15pad_temp_shared+124];
	ld.shared.f32 	%f422, [%r9+24];
	ld.shared.f32 	%f423, [%r9+280];
	ld.shared.f32 	%f424, [%r9+28];
	ld.shared.f32 	%f425, [%r9+284];
	fma.rn.f32 	%f426, %f414, %f422, %f406;
	fma.rn.f32 	%f427, %f414, %f423, %f407;
	fma.rn.f32 	%f428, %f415, %f422, %f408;
	fma.rn.f32 	%f429, %f415, %f423, %f409;
	fma.rn.f32 	%f430, %f416, %f422, %f410;
	fma.rn.f32 	%f431, %f416, %f423, %f411;
	fma.rn.f32 	%f432, %f417, %f422, %f412;
	fma.rn.f32 	%f433, %f417, %f423, %f413;
	fma.rn.f32 	%f442, %f418, %f424, %f426;
	fma.rn.f32 	%f446, %f418, %f425, %f427;
	fma.rn.f32 	%f443, %f419, %f424, %f428;
	fma.rn.f32 	%f447, %f419, %f425, %f429;
	fma.rn.f32 	%f444, %f420, %f424, %f430;
	fma.rn.f32 	%f448, %f420, %f425, %f431;
	fma.rn.f32 	%f445, %f421, %f424, %f432;
	fma.rn.f32 	%f449, %f421, %f425, %f433;
	add.s32 	%r49, %r49, 1;
	setp.ne.s32 	%p20, %r49, 3;
	@%p20 bra 	$L__BB0_2;
	add.s32 	%r48, %r48, 1;
	setp.ne.s32 	%p21, %r48, 16;
	@%p21 bra 	$L__BB0_1;
	ld.param.u64 	%rd33, [default_function_kernel0_param_2];
	cvta.to.global.u64 	%rd30, %rd33;
	mad.lo.s32 	%r47, %r7, 3136, %r30;
	mul.wide.u32 	%rd31, %r47, 4;
	add.s64 	%rd32, %rd30, %rd31;
	st.global.f32 	[%rd32], %f442;
	st.global.f32 	[%rd32+6272], %f446;
	st.global.f32 	[%rd32+4], %f443;
	st.global.f32 	[%rd32+6276], %f447;
	st.global.f32 	[%rd32+56], %f444;
	st.global.f32 	[%rd32+6328], %f448;
	st.global.f32 	[%rd32+60], %f445;
	st.global.f32 	[%rd32+6332], %f449;
	ret;

}


// ===== COMPILED SASS (sm_100) =====

	.target	sm_100

	.elftype	@"ET_EXEC"


//--------------------- .note.nv.tkinfo           --------------------------
	.section	.note.nv.tkinfo,"",@"SHT_NOTE"
	.sectionflags	@"SHF_NOTE_NV_TKINFO"
	.tkinfo
        /*0018*/ 	.word	0x00000002
        /*0030*/ 	.string	""
        /*0030*/ 	.string	"ptxas"
        /*0030*/ 	.string	"Cuda compilation tools, release 13.0, V13.0.88"
        /*0030*/ 	.string	"Build cuda_13.0.r13.0/compiler.36424714_0"
        /*0030*/ 	.string	"-arch sm_100 -m 64 "



//--------------------- .note.nv.cuinfo           --------------------------
	.section	.note.nv.cuinfo,"",@"SHT_NOTE"
	.sectionflags	@"SHF_NOTE_NV_CUINFO"
        /*0018*/ 	.short	0x0002
        /*001a*/ 	.short	0x0064
        /*001c*/ 	.short	0x0082
	.zero		2


//--------------------- .nv.info                  --------------------------
	.section	.nv.info,"",@"SHT_CUDA_INFO"
	.align	4


	//----- nvinfo : EIATTR_REGCOUNT
	.align		4
        /*0000*/ 	.byte	0x04, 0x2f
        /*0002*/ 	.short	(.L_1 - .L_0)
	.align		4
.L_0:
        /*0004*/ 	.word	index@(default_function_kernel0)
        /*0008*/ 	.word	0x0000002e


	//----- nvinfo : EIATTR_FRAME_SIZE
	.align		4
.L_1:
        /*000c*/ 	.byte	0x04, 0x11
        /*000e*/ 	.short	(.L_3 - .L_2)
	.align		4
.L_2:
        /*0010*/ 	.word	index@(default_function_kernel0)
        /*0014*/ 	.word	0x00000000


	//----- nvinfo : EIATTR_MIN_STACK_SIZE
	.align		4
.L_3:
        /*0018*/ 	.byte	0x04, 0x12
        /*001a*/ 	.short	(.L_5 - .L_4)
	.align		4
.L_4:
        /*001c*/ 	.word	index@(default_function_kernel0)
        /*0020*/ 	.word	0x00000000
.L_5:


//--------------------- .nv.compat                --------------------------
	.section	.nv.compat,"",@"SHT_CUDA_COMPAT_INFO"
	.align	4
        /*0000*/ 	.byte	0x02, 0x09, 0x00, 0x00, 0x02, 0x02, 0x01, 0x00, 0x02, 0x05, 0x05, 0x00, 0x03, 0x07, 0x01, 0x01
        /*0010*/ 	.byte	0x02, 0x03, 0x00, 0x00, 0x02, 0x06, 0x01, 0x00, 0x04, 0x0b, 0x08, 0x00, 0x09, 0x00, 0x00, 0x00
        /*0020*/ 	.byte	0x00, 0x00, 0x00, 0x00


//--------------------- .nv.info.default_function_kernel0 --------------------------
	.section	.nv.info.default_function_kernel0,"",@"SHT_CUDA_INFO"
	.sectionflags	@""
	.align	4


	//----- nvinfo : EIATTR_CUDA_API_VERSION
	.align		4
        /*0000*/ 	.byte	0x04, 0x37
        /*0002*/ 	.short	(.L_7 - .L_6)
.L_6:
        /*0004*/ 	.word	0x00000082


	//----- nvinfo : EIATTR_KPARAM_INFO
	.align		4
.L_7:
        /*0008*/ 	.byte	0x04, 0x17
        /*000a*/ 	.short	(.L_9 - .L_8)
.L_8:
        /*000c*/ 	.word	0x00000000
        /*0010*/ 	.short	0x0002
        /*0012*/ 	.short	0x0010
        /*0014*/ 	.byte	0x00, 0xf5, 0x21, 0x00


	//----- nvinfo : EIATTR_KPARAM_INFO
	.align		4
.L_9:
        /*0018*/ 	.byte	0x04, 0x17
        /*001a*/ 	.short	(.L_11 - .L_10)
.L_10:
        /*001c*/ 	.word	0x00000000
        /*0020*/ 	.short	0x0001
        /*0022*/ 	.short	0x0008
        /*0024*/ 	.byte	0x00, 0xf5, 0x21, 0x00


	//----- nvinfo : EIATTR_KPARAM_INFO
	.align		4
.L_11:
        /*0028*/ 	.byte	0x04, 0x17
        /*002a*/ 	.short	(.L_13 - .L_12)
.L_12:
        /*002c*/ 	.word	0x00000000
        /*0030*/ 	.short	0x0000
        /*0032*/ 	.short	0x0000
        /*0034*/ 	.byte	0x00, 0xf5, 0x21, 0x00


	//----- nvinfo : EIATTR_SPARSE_MMA_MASK
	.align		4
.L_13:
        /*0038*/ 	.byte	0x03, 0x50
        /*003a*/ 	.short	0x0000


	//----- nvinfo : EIATTR_MAXREG_COUNT
	.align		4
        /*003c*/ 	.byte	0x03, 0x1b
        /*003e*/ 	.short	0x00ff


	//----- nvinfo : EIATTR_NUM_BARRIERS
	.align		4
        /*0040*/ 	.byte	0x02, 0x4c
        /*0042*/ 	.byte	0x01
	.zero		1


	//----- nvinfo : EIATTR_MERCURY_ISA_VERSION
	.align		4
        /*0044*/ 	.byte	0x03, 0x5f
        /*0046*/ 	.short	0x0101


	//----- nvinfo : EIATTR_VRC_CTA_INIT_COUNT
	.align		4
        /*0048*/ 	.byte	0x02, 0x4a
	.zero		1
	.zero		1


	//----- nvinfo : EIATTR_EXIT_INSTR_OFFSETS
	.align		4
        /*004c*/ 	.byte	0x04, 0x1c
        /*004e*/ 	.short	(.L_15 - .L_14)


	//   ....[0]....
.L_14:
        /*0050*/ 	.word	0x00001a50


	//----- nvinfo : EIATTR_CBANK_PARAM_SIZE
	.align		4
.L_15:
        /*0054*/ 	.byte	0x03, 0x19
        /*0056*/ 	.short	0x0018


	//----- nvinfo : EIATTR_PARAM_CBANK
	.align		4
        /*0058*/ 	.byte	0x04, 0x0a
        /*005a*/ 	.short	(.L_17 - .L_16)
	.align		4
.L_16:
        /*005c*/ 	.word	index@(.nv.constant0.default_function_kernel0)
        /*0060*/ 	.short	0x0380
        /*0062*/ 	.short	0x0018


	//----- nvinfo : EIATTR_SW_WAR
	.align		4
.L_17:
        /*0064*/ 	.byte	0x04, 0x36
        /*0066*/ 	.short	(.L_19 - .L_18)
.L_18:
        /*0068*/ 	.word	0x00000008
.L_19:


//--------------------- .nv.callgraph             --------------------------
	.section	.nv.callgraph,"",@"SHT_CUDA_CALLGRAPH"
	.align	4
	.sectionentsize	8
	.align		4
        /*0000*/ 	.word	0x00000000
	.align		4
        /*0004*/ 	.word	0xffffffff
	.align		4
        /*0008*/ 	.word	0x00000000
	.align		4
        /*000c*/ 	.word	0xfffffffe
	.align		4
        /*0010*/ 	.word	0x00000000
	.align		4
        /*0014*/ 	.word	0xfffffffd
	.align		4
        /*0018*/ 	.word	0x00000000
	.align		4
        /*001c*/ 	.word	0xfffffffc


//--------------------- .text.default_function_kernel0 --------------------------
	.section	.text.default_function_kernel0,"ax",@progbits
	.align	128
        .global         default_function_kernel0
        .type           default_function_kernel0,@function
        .size           default_function_kernel0,(.L_x_3 - default_function_kernel0)
        .other          default_function_kernel0,@"STO_CUDA_ENTRY STV_DEFAULT"
default_function_kernel0:
.text.default_function_kernel0:
[----:B------:R-:W-:Y:S01]  /*0000*/  LDC R1, c[0x0][0x37c] ;  /* 0x0000df00ff017b82 */ /* 0x000fe20000000800 */
[----:B------:R-:W0:Y:S07]  /*0010*/  S2R R40, SR_CTAID.Y ;  /* 0x0000000000287919 */ /* 0x000e2e0000002600 */
[----:B------:R-:W1:Y:S01]  /*0020*/  S2UR UR6, SR_CgaCtaId ;  /* 0x00000000000679c3 */ /* 0x000e620000008800 */
[----:B------:R-:W-:Y:S01]  /*0030*/  UMOV UR4, 0x400 ;  /* 0x0000040000047882 */ /* 0x000fe20000000000 */
[----:B------:R-:W-:Y:S01]  /*0040*/  HFMA2 R30, -RZ, RZ, 0, 0 ;  /* 0x00000000ff1e7431 */ /* 0x000fe200000001ff */
[----:B------:R-:W0:Y:S01]  /*0050*/  S2R R37, SR_TID.Z ;  /* 0x0000000000257919 */ /* 0x000e220000002300 */
[----:B------:R-:W-:Y:S01]  /*0060*/  UIADD3 UR5, UPT, UPT, UR4, 0x80, URZ ;  /* 0x0000008004057890 */ /* 0x000fe2000fffe0ff */
[----:B------:R-:W-:-:S02]  /*0070*/  CS2R R20, SRZ ;  /* 0x0000000000147805 */ /* 0x000fc4000001ff00 */
[----:B------:R-:W-:Y:S01]  /*0080*/  CS2R R22, SRZ ;  /* 0x0000000000167805 */ /* 0x000fe2000001ff00 */
[----:B------:R-:W2:Y:S01]  /*0090*/  S2R R0, SR_CTAID.X ;  /* 0x0000000000007919 */ /* 0x000ea20000002500 */
[----:B------:R-:W-:Y:S02]  /*00a0*/  CS2R R26, SRZ ;  /* 0x00000000001a7805 */ /* 0x000fe4000001ff00 */
[----:B------:R-:W-:Y:S01]  /*00b0*/  MOV R25, RZ ;  /* 0x000000ff00197202 */ /* 0x000fe20000000f00 */
[----:B------:R-:W3:Y:S01]  /*00c0*/  LDCU.64 UR8, c[0x0][0x358] ;  /* 0x00006b00ff0877ac */ /* 0x000ee20008000a00 */
[----:B------:R-:W4:Y:S01]  /*00d0*/  S2R R2, SR_CTAID.Z ;  /* 0x0000000000027919 */ /* 0x000f220000002700 */
[----:B-1----:R-:W-:Y:S02]  /*00e0*/  ULEA UR5, UR6, UR5, 0x18 ;  /* 0x0000000506057291 */ /* 0x002fe4000f8ec0ff */
[----:B------:R-:W-:Y:S01]  /*00f0*/  ULEA UR4, UR6, UR4, 0x18 ;  /* 0x0000000406047291 */ /* 0x000fe2000f8ec0ff */
[----:B0-----:R-:W-:-:S03]  /*0100*/  IMAD R3, R37, 0x7, R40 ;  /* 0x0000000725037824 */ /* 0x001fc600078e0228 */
[C---:B------:R-:W-:Y:S02]  /*0110*/  LEA R38, R37.reuse, UR5, 0x6 ;  /* 0x0000000525267c11 */ /* 0x040fe4000f8e30ff */
[----:B------:R-:W-:Y:S01]  /*0120*/  LEA R39, R37, UR4, 0x4 ;  /* 0x0000000425277c11 */ /* 0x000fe2000f8e20ff */
[----:B--2---:R-:W-:Y:S01]  /*0130*/  IMAD R3, R3, 0xe, R0 ;  /* 0x0000000e03037824 */ /* 0x004fe200078e0200 */
[----:B------:R-:W-:Y:S01]  /*0140*/  ISETP.LT.U32.AND P0, PT, R0, 0x6, PT ;  /* 0x000000060000780c */ /* 0x000fe20003f01070 */
[----:B------:R-:W-:Y:S01]  /*0150*/  IMAD R37, R37, -0x20, R38 ;  /* 0xffffffe025257824 */ /* 0x000fe200078e0226 */
[----:B------:R-:W-:Y:S01]  /*0160*/  SHF.L.U32 R40, R40, 0x1, RZ ;  /* 0x0000000128287819 */ /* 0x000fe200000006ff */
[----:B------:R-:W-:Y:S01]  /*0170*/  UMOV UR4, URZ ;  /* 0x000000ff00047c82 */ /* 0x000fe20008000000 */
[----:B---34-:R-:W-:-:S09]  /*0180*/  SHF.L.U32 R3, R3, 0x1, RZ ;  /* 0x0000000103037819 */ /* 0x018fd200000006ff */
.L_x_1:
[----:B------:R-:W-:Y:S01]  /*0190*/  ISETP.NE.AND P1, PT, R0, RZ, PT ;  /* 0x000000ff0000720c */ /* 0x000fe20003f25270 */
[----:B------:R-:W0:Y:S01]  /*01a0*/  LDCU.64 UR10, c[0x0][0x380] ;  /* 0x00007000ff0a77ac */ /* 0x000e220008000a00 */
[----:B------:R-:W-:-:S11]  /*01b0*/  MOV R36, RZ ;  /* 0x000000ff00247202 */ /* 0x000fd60000000f00 */
.L_x_0:
[----:B------:R-:W1:Y:S01]  /*01c0*/  S2R R5, SR_TID.Z ;  /* 0x0000000000057919 */ /* 0x000e620000002300 */
[----:B------:R-:W2:Y:S01]  /*01d0*/  LDC.64 R28, c[0x0][0x380] ;  /* 0x0000e000ff1c7b82 */ /* 0x000ea20000000a00 */
[----:B------:R-:W-:Y:S01]  /*01e0*/  IADD3 R7, PT, PT, R40, R36, RZ ;  /* 0x0000002428077210 */ /* 0x000fe20007ffe0ff */
[----:B------:R-:W-:Y:S01]  /*01f0*/  UIMAD UR5, UR4, 0x620, URZ ;  /* 0x00000620040578a4 */ /* 0x000fe2000f8e02ff */
[C---:B------:R-:W-:Y:S01]  /*0200*/  IMAD R6, R36.reuse, 0xe, RZ ;  /* 0x0000000e24067824 */ /* 0x040fe200078e02ff */
[----:B------:R-:W-:Y:S01]  /*0210*/  LOP3.LUT P3, R24, R36, RZ, R40, 0xfa, !PT ;  /* 0x000000ff24187212 */ /* 0x000fe2000786fa28 */
[----:B------:R-:W-:Y:S01]  /*0220*/  HFMA2 R14, -RZ, RZ, 0, 0 ;  /* 0x00000000ff0e7431 */ /* 0x000fe200000001ff */
[----:B------:R-:W-:Y:S01]  /*0230*/  ISETP.GT.U32.OR P5, PT, R7, 0xd, !P1 ;  /* 0x0000000d0700780c */ /* 0x000fe20004fa4470 */
[----:B------:R-:W-:Y:S01]  /*0240*/  HFMA2 R16, -RZ, RZ, 0, 0 ;  /* 0x00000000ff107431 */ /* 0x000fe200000001ff */
[----:B------:R-:W3:Y:S01]  /*0250*/  LDC.64 R42, c[0x0][0x388] ;  /* 0x0000e200ff2a7b82 */ /* 0x000ee20000000a00 */
[----:B------:R-:W-:-:S02]  /*0260*/  IADD3 R13, PT, PT, R3, UR5, RZ ;  /* 0x00000005030d7c10 */ /* 0x000fc4000fffe0ff */
[----:B------:R-:W-:Y:S02]  /*0270*/  ISETP.GT.U32.AND P2, PT, R7, 0xd, PT ;  /* 0x0000000d0700780c */ /* 0x000fe40003f44070 */
[----:B------:R-:W-:Y:S02]  /*0280*/  IADD3 R13, PT, PT, R6, R13, RZ ;  /* 0x0000000d060d7210 */ /* 0x000fe40007ffe0ff */
[----:B------:R-:W-:Y:S02]  /*0290*/  ISETP.EQ.OR P4, PT, R0, RZ, !P3 ;  /* 0x000000ff0000720c */ /* 0x000fe40005f82670 */
[C---:B------:R-:W-:Y:S02]  /*02a0*/  IADD3 R7, PT, PT, R13.reuse, -0xf, RZ ;  /* 0xfffffff10d077810 */ /* 0x040fe40007ffe0ff */
[----:B------:R-:W-:Y:S02]  /*02b0*/  @!P5 IADD3 R9, PT, PT, R13, -0x1, RZ ;  /* 0xffffffff0d09d810 */ /* 0x000fe40007ffe0ff */
[----:B------:R-:W-:-:S02]  /*02c0*/  MOV R12, RZ ;  /* 0x000000ff000c7202 */ /* 0x000fc40000000f00 */
[----:B------:R-:W-:Y:S01]  /*02d0*/  MOV R18, RZ ;  /* 0x000000ff00127202 */ /* 0x000fe20000000f00 */
[----:B--2---:R-:W-:-:S04]  /*02e0*/  IMAD.WIDE R6, R7, 0x4, R28 ;  /* 0x0000000407067825 */ /* 0x004fc800078e021c */
[----:B------:R-:W-:Y:S01]  /*02f0*/  @!P5 IMAD.WIDE.U32 R8, R9, 0x4, R28 ;  /* 0x000000040908d825 */ /* 0x000fe200078e001c */
[----:B------:R-:W2:Y:S01]  /*0300*/  @!P4 LDG.E.CONSTANT R14, desc[UR8][R6.64] ;  /* 0x00000008060ec981 */ /* 0x000ea2000c1e9900 */
[----:B-1----:R-:W-:-:S03]  /*0310*/  LEA R4, R2, R5, 0x3 ;  /* 0x0000000502047211 */ /* 0x002fc600078e18ff */
[----:B------:R-:W4:Y:S01]  /*0320*/  @P3 LDG.E.CONSTANT R12, desc[UR8][R6.64+0x4] ;  /* 0x00000408060c3981 */ /* 0x000f22000c1e9900 */
[----:B------:R-:W-:-:S03]  /*0330*/  LEA R5, R4, UR4, 0x5 ;  /* 0x0000000404057c11 */ /* 0x000fc6000f8e28ff */
[----:B------:R-:W5:Y:S02]  /*0340*/  @!P5 LDG.E.CONSTANT R18, desc[UR8][R8.64] ;  /* 0x000000080812d981 */ /* 0x000f64000c1e9900 */
[----:B------:R-:W-:Y:S01]  /*0350*/  IMAD R11, R5, 0x18, R36 ;  /* 0x00000018050b7824 */ /* 0x000fe200078e0224 */
[----:B------:R-:W-:Y:S01]  /*0360*/  BAR.SYNC.DEFER_BLOCKING 0x0 ;  /* 0x0000000000007b1d */ /* 0x000fe20000010000 */
[----:B------:R-:W-:-:S03]  /*0370*/  IMAD.WIDE.U32 R4, R13, 0x4, R28 ;  /* 0x000000040d047825 */ /* 0x000fc600078e001c */
[----:B------:R-:W-:Y:S02]  /*0380*/  LEA R11, R11, R11, 0x1 ;  /* 0x0000000b0b0b7211 */ /* 0x000fe400078e08ff */
[----:B------:R-:W5:Y:S03]  /*0390*/  @!P2 LDG.E.CONSTANT R16, desc[UR8][R4.64] ;  /* 0x000000080410a981 */ /* 0x000f66000c1e9900 */
[----:B---3--:R-:W-:-:S05]  /*03a0*/  IMAD.WIDE.U32 R42, R11, 0x4, R42 ;  /* 0x000000040b2a7825 */ /* 0x008fca00078e002a */
[----:B------:R-:W3:Y:S04]  /*03b0*/  LDG.E.CONSTANT R8, desc[UR8][R42.64] ;  /* 0x000000082a087981 */ /* 0x000ee8000c1e9900 */
        /* <DEDUP_REMOVED lines=8> */
[----:B------:R-:W3:Y:S01]  /*0440*/  LDG.E.CONSTANT R15, desc[UR8][R42.64+0x12fc] ;  /* 0x0012fc082a0f7981 */ /* 0x000ee2000c1e9900 */
[----:B------:R-:W1:Y:S01]  /*0450*/  S2UR UR6, SR_CgaCtaId ;  /* 0x00000000000679c3 */ /* 0x000e620000008800 */
[----:B------:R-:W-:Y:S01]  /*0460*/  UMOV UR5, 0x400 ;  /* 0x0000040000057882 */ /* 0x000fe20000000000 */
[----:B------:R-:W-:Y:S01]  /*0470*/  ISETP.NE.AND P4, PT, R24, RZ, PT ;  /* 0x000000ff1800720c */ /* 0x000fe20003f85270 */
[----:B------:R-:W-:Y:S01]  /*0480*/  HFMA2 R32, -RZ, RZ, 0, 0 ;  /* 0x00000000ff207431 */ /* 0x000fe200000001ff */
[----:B------:R-:W3:Y:S04]  /*0490*/  LDG.E.CONSTANT R34, desc[UR8][R42.64+0x12e0] ;  /* 0x0012e0082a227981 */ /* 0x000ee8000c1e9900 */
[----:B------:R-:W3:Y:S04]  /*04a0*/  LDG.E.CONSTANT R35, desc[UR8][R42.64+0x1304] ;  /* 0x001304082a237981 */ /* 0x000ee8000c1e9900 */
[----:B--2---:R2:W-:Y:S04]  /*04b0*/  STS [R39], R14 ;  /* 0x0000000e27007388 */ /* 0x0045e80000000800 */
[----:B----4-:R4:W-:Y:S04]  /*04c0*/  STS [R39+0x4], R12 ;  /* 0x0000040c27007388 */ /* 0x0109e80000000800 */
[----:B-----5:R-:W-:Y:S04]  /*04d0*/  STS [R39+0x8], R18 ;  /* 0x0000081227007388 */ /* 0x020fe80000000800 */
[----:B--2---:R-:W2:Y:S04]  /*04e0*/  LDG.E.CONSTANT R14, desc[UR8][R42.64+0x12d8] ;  /* 0x0012d8082a0e7981 */ /* 0x004ea8000c1e9900 */
[----:B----4-:R-:W2:Y:S04]  /*04f0*/  LDG.E.CONSTANT R12, desc[UR8][R42.64+0x1290] ;  /* 0x001290082a0c7981 */ /* 0x010ea8000c1e9900 */
[----:B------:R-:W-:Y:S04]  /*0500*/  STS [R39+0xc], R16 ;  /* 0x00000c1027007388 */ /* 0x000fe80000000800 */
[----:B---3--:R3:W-:Y:S04]  /*0510*/  STS.128 [R38], R8 ;  /* 0x0000000826007388 */ /* 0x0087e80000000c00 */
[----:B---3--:R-:W3:Y:S04]  /*0520*/  LDG.E.CONSTANT R8, desc[UR8][R42.64+0x1200] ;  /* 0x001200082a087981 */ /* 0x008ee8000c1e9900 */
[----:B------:R-:W3:Y:S04]  /*0530*/  LDG.E.CONSTANT R9, desc[UR8][R42.64+0x1224] ;  /* 0x001224082a097981 */ /* 0x000ee8000c1e9900 */
[----:B------:R-:W3:Y:S04]  /*0540*/  LDG.E.CONSTANT R10, desc[UR8][R42.64+0x1248] ;  /* 0x001248082a0a7981 */ /* 0x000ee8000c1e9900 */
[----:B------:R-:W3:Y:S04]  /*0550*/  LDG.E.CONSTANT R11, desc[UR8][R42.64+0x126c] ;  /* 0x00126c082a0b7981 */ /* 0x000ee8000c1e9900 */
[----:B------:R-:W-:Y:S01]  /*0560*/  STS.128 [R38+0x10], R4 ;  /* 0x0000100426007388 */ /* 0x000fe20000000c00 */
[----:B-1----:R-:W-:-:S02]  /*0570*/  ULEA UR5, UR6, UR5, 0x18 ;  /* 0x0000000506057291 */ /* 0x002fc4000f8ec0ff */
[----:B------:R-:W-:Y:S01]  /*0580*/  UIMAD UR6, UR4, 0x620, URZ ;  /* 0x00000620040678a4 */ /* 0x000fe2000f8e02ff */
[----:B--2---:R-:W-:Y:S04]  /*0590*/  STS.128 [R38+0x30], R12 ;  /* 0x0000300c26007388 */ /* 0x004fe80000000c00 */
[----:B---3--:R-:W-:Y:S01]  /*05a0*/  STS.128 [R38+0x20], R8 ;  /* 0x0000200826007388 */ /* 0x008fe20000000c00 */
[----:B------:R-:W-:Y:S06]  /*05b0*/  BAR.SYNC.DEFER_BLOCKING 0x0 ;  /* 0x0000000000007b1d */ /* 0x000fec0000010000 */
[----:B------:R-:W-:Y:S04]  /*05c0*/  LDS.128 R4, [UR5] ;  /* 0x00000005ff047984 */ /* 0x000fe80008000c00 */
[----:B------:R-:W1:Y:S04]  /*05d0*/  LDS.128 R12, [R37] ;  /* 0x00000000250c7984 */ /* 0x000e680000000c00 */
[----:B------:R-:W2:Y:S04]  /*05e0*/  LDS.128 R16, [R37+0x100] ;  /* 0x0001000025107984 */ /* 0x000ea80000000c00 */
[----:B------:R-:W3:Y:S01]  /*05f0*/  LDS.128 R8, [UR5+0x10] ;  /* 0x00001005ff087984 */ /* 0x000ee20008000c00 */
[----:B-1----:R-:W-:Y:S01]  /*0600*/  FFMA R21, R4, R12, R21 ;  /* 0x0000000c04157223 */ /* 0x002fe20000000015 */
[-C--:B------:R-:W-:Y:S01]  /*0610*/  FFMA R23, R12, R5.reuse, R23 ;  /* 0x000000050c177223 */ /* 0x080fe20000000017 */
[----:B--2---:R-:W-:Y:S01]  /*0620*/  FFMA R4, R4, R16, R22 ;  /* 0x0000001004047223 */ /* 0x004fe20000000016 */
[C---:B------:R-:W-:Y:S01]  /*0630*/  FFMA R5, R16.reuse, R5, R26 ;  /* 0x0000000510057223 */ /* 0x040fe2000000001a */
[CC--:B------:R-:W-:Y:S01]  /*0640*/  FFMA R20, R16.reuse, R6.reuse, R20 ;  /* 0x0000000610147223 */ /* 0x0c0fe20000000014 */
[----:B------:R-:W-:Y:S01]  /*0650*/  FFMA R22, R16, R7, R25 ;  /* 0x0000000710167223 */ /* 0x000fe20000000019 */
[----:B------:R-:W-:Y:S01]  /*0660*/  FFMA R30, R12, R6, R30 ;  /* 0x000000060c1e7223 */ /* 0x000fe2000000001e */
[-C--:B---3--:R-:W-:Y:S01]  /*0670*/  FFMA R16, R8, R13.reuse, R21 ;  /* 0x0000000d08107223 */ /* 0x088fe20000000015 */
[C---:B------:R-:W-:Y:S01]  /*0680*/  FFMA R25, R9.reuse, R13, R23 ;  /* 0x0000000d09197223 */ /* 0x040fe20000000017 */
[----:B------:R-:W-:Y:S01]  /*0690*/  FFMA R12, R12, R7, R27 ;  /* 0x000000070c0c7223 */ /* 0x000fe2000000001b */
[-C--:B------:R-:W-:Y:S01]  /*06a0*/  FFMA R8, R8, R17.reuse, R4 ;  /* 0x0000001108087223 */ /* 0x080fe20000000004 */
[----:B------:R-:W-:-:S02]  /*06b0*/  FFMA R9, R9, R17, R5 ;  /* 0x0000001109097223 */ /* 0x000fc40000000005 */
[----:B------:R-:W1:Y:S01]  /*06c0*/  LDS.128 R4, [UR5+0x20] ;  /* 0x00002005ff047984 */ /* 0x000e620008000c00 */
[C---:B------:R-:W-:Y:S01]  /*06d0*/  FFMA R12, R11.reuse, R13, R12 ;  /* 0x0000000d0b0c7223 */ /* 0x040fe2000000000c */
[CC--:B------:R-:W-:Y:S01]  /*06e0*/  FFMA R31, R10.reuse, R17.reuse, R20 ;  /* 0x000000110a1f7223 */ /* 0x0c0fe20000000014 */
[----:B------:R-:W-:Y:S02]  /*06f0*/  FFMA R11, R11, R17, R22 ;  /* 0x000000110b0b7223 */ /* 0x000fe40000000016 */
[----:B------:R-:W2:Y:S01]  /*0700*/  LDS.128 R20, [UR5+0x30] ;  /* 0x00003005ff147984 */ /* 0x000ea20008000c00 */
[----:B------:R-:W-:Y:S01]  /*0710*/  FFMA R27, R10, R13, R30 ;  /* 0x0000000d0a1b7223 */ /* 0x000fe2000000001e */
[C---:B-1----:R-:W-:Y:S01]  /*0720*/  FFMA R17, R4.reuse, R14, R16 ;  /* 0x0000000e04117223 */ /* 0x042fe20000000010 */
[----:B------:R-:W-:Y:S01]  /*0730*/  FFMA R8, R4, R18, R8 ;  /* 0x0000001204087223 */ /* 0x000fe20000000008 */
[-C--:B------:R-:W-:Y:S01]  /*0740*/  FFMA R4, R5, R14.reuse, R25 ;  /* 0x0000000e05047223 */ /* 0x080fe20000000019 */
[CC--:B------:R-:W-:Y:S01]  /*0750*/  FFMA R27, R6.reuse, R14.reuse, R27 ;  /* 0x0000000e061b7223 */ /* 0x0c0fe2000000001b */
[----:B------:R-:W-:Y:S01]  /*0760*/  FFMA R26, R7, R14, R12 ;  /* 0x0000000e071a7223 */ /* 0x000fe2000000000c */
[-C--:B------:R-:W-:Y:S01]  /*0770*/  FFMA R16, R5, R18.reuse, R9 ;  /* 0x0000001205107223 */ /* 0x080fe20000000009 */
[-C--:B------:R-:W-:Y:S01]  /*0780*/  FFMA R31, R6, R18.reuse, R31 ;  /* 0x00000012061f7223 */ /* 0x080fe2000000001f */
[C---:B--2---:R-:W-:Y:S01]  /*0790*/  FFMA R17, R20.reuse, R15, R17 ;  /* 0x0000000f14117223 */ /* 0x044fe20000000011 */
[----:B------:R-:W-:Y:S01]  /*07a0*/  FFMA R25, R20, R19, R8 ;  /* 0x0000001314197223 */ /* 0x000fe20000000008 */
[----:B------:R-:W-:Y:S01]  /*07b0*/  FFMA R18, R7, R18, R11 ;  /* 0x0000001207127223 */ /* 0x000fe2000000000b */
[-C--:B------:R-:W-:Y:S01]  /*07c0*/  FFMA R20, R21, R15.reuse, R4 ;  /* 0x0000000f15147223 */ /* 0x080fe20000000004 */
[-C--:B------:R-:W-:Y:S01]  /*07d0*/  FFMA R27, R22, R15.reuse, R27 ;  /* 0x0000000f161b7223 */ /* 0x080fe2000000001b */
[----:B------:R-:W-:Y:S01]  /*07e0*/  LDS.128 R4, [UR5+0x40] ;  /* 0x00004005ff047984 */ /* 0x000fe20008000c00 */
[----:B------:R-:W-:-:S03]  /*07f0*/  FFMA R26, R23, R15, R26 ;  /* 0x0000000f171a7223 */ /* 0x000fc6000000001a */
[----:B------:R-:W1:Y:S04]  /*0800*/  LDS.128 R8, [R37+0x10] ;  /* 0x0000100025087984 */ /* 0x000e680000000c00 */
[----:B------:R-:W2:Y:S01]  /*0810*/  LDS.128 R12, [R37+0x110] ;  /* 0x00011000250c7984 */ /* 0x000ea20000000c00 */
[-C--:B------:R-:W-:Y:S01]  /*0820*/  FFMA R16, R21, R19.reuse, R16 ;  /* 0x0000001315107223 */ /* 0x080fe20000000010 */
[-C--:B------:R-:W-:Y:S01]  /*0830*/  FFMA R22, R22, R19.reuse, R31 ;  /* 0x0000001316167223 */ /* 0x080fe2000000001f */
[----:B------:R-:W-:Y:S01]  /*0840*/  FFMA R23, R23, R19, R18 ;  /* 0x0000001317177223 */ /* 0x000fe20000000012 */
[-C--:B-1----:R-:W-:Y:S01]  /*0850*/  FFMA R20, R8, R5.reuse, R20 ;  /* 0x0000000508147223 */ /* 0x082fe20000000014 */
[----:B------:R-:W-:Y:S01]  /*0860*/  FFMA R21, R4, R8, R17 ;  /* 0x0000000804157223 */ /* 0x000fe20000000011 */
[----:B--2---:R-:W-:-:S02]  /*0870*/  FFMA R5, R12, R5, R16 ;  /* 0x000000050c057223 */ /* 0x004fc40000000010 */
[----:B------:R-:W1:Y:S01]  /*0880*/  LDS.128 R16, [UR5+0x50] ;  /* 0x00005005ff107984 */ /* 0x000e620008000c00 */
[-C--:B------:R-:W-:Y:S01]  /*0890*/  FFMA R27, R8, R6.reuse, R27 ;  /* 0x00000006081b7223 */ /* 0x080fe2000000001b */
[----:B------:R-:W-:Y:S01]  /*08a0*/  FFMA R6, R12, R6, R22 ;  /* 0x000000060c067223 */ /* 0x000fe20000000016 */
[----:B------:R-:W-:Y:S02]  /*08b0*/  IMAD R22, R36, 0xe, RZ ;  /* 0x0000000e24167824 */ /* 0x000fe400078e02ff */
[-C--:B------:R-:W-:Y:S01]  /*08c0*/  FFMA R26, R8, R7.reuse, R26 ;  /* 0x00000007081a7223 */ /* 0x080fe2000000001a */
[----:B------:R-:W-:Y:S01]  /*08d0*/  FFMA R25, R4, R12, R25 ;  /* 0x0000000c04197223 */ /* 0x000fe20000000019 */
[----:B------:R-:W-:Y:S01]  /*08e0*/  FFMA R7, R12, R7, R23 ;  /* 0x000000070c077223 */ /* 0x000fe20000000017 */
[----:B------:R-:W-:Y:S02]  /*08f0*/  IADD3 R4, PT, PT, R3, UR6, RZ ;  /* 0x0000000603047c10 */ /* 0x000fe4000fffe0ff */
[----:B------:R-:W-:Y:S01]  /*0900*/  @!P4 MOV R23, RZ ;  /* 0x000000ff0017c202 */ /* 0x000fe20000000f00 */
[C---:B-1----:R-:W-:Y:S01]  /*0910*/  FFMA R12, R17.reuse, R13, R5 ;  /* 0x0000000d110c7223 */ /* 0x042fe20000000005 */
[-C--:B------:R-:W-:Y:S01]  /*0920*/  FFMA R24, R17, R9.reuse, R20 ;  /* 0x0000000911187223 */ /* 0x080fe20000000014 */
[----:B------:R-:W-:Y:S01]  /*0930*/  IADD3 R5, P5, P6, R22, UR6, R3 ;  /* 0x0000000616057c10 */ /* 0x000fe2000febe003 */
[----:B------:R-:W-:Y:S01]  /*0940*/  FFMA R8, R16, R9, R21 ;  /* 0x0000000910087223 */ /* 0x000fe20000000015 */
[----:B------:R-:W-:Y:S01]  /*0950*/  IADD3 R17, PT, PT, R40, R36, RZ ;  /* 0x0000002428117210 */ /* 0x000fe20007ffe0ff */
[----:B------:R-:W-:Y:S01]  /*0960*/  FFMA R25, R16, R13, R25 ;  /* 0x0000000d10197223 */ /* 0x000fe20000000019 */
[----:B------:R-:W-:-:S02]  /*0970*/  IADD3 R16, PT, PT, R22, R4, RZ ;  /* 0x0000000416107210 */ /* 0x000fc40007ffe0ff */
[----:B------:R-:W-:Y:S02]  /*0980*/  IADD3.X R4, PT, PT, RZ, RZ, RZ, P5, P6 ;  /* 0x000000ffff047210 */ /* 0x000fe40002fec4ff */
[----:B------:R-:W-:Y:S02]  /*0990*/  ISETP.GE.U32.AND P5, PT, R17, 0xe, PT ;  /* 0x0000000e1100780c */ /* 0x000fe40003fa6070 */
[C---:B------:R-:W-:Y:S02]  /*09a0*/  IADD3 R21, PT, PT, R16.reuse, -0xf, RZ ;  /* 0xfffffff110157810 */ /* 0x040fe40007ffe0ff */
[----:B0-----:R-:W-:Y:S01]  /*09b0*/  LEA R30, P6, R5, UR10, 0x2 ;  /* 0x0000000a051e7c11 */ /* 0x001fe2000f8c10ff */
[----:B------:R-:W-:-:S04]  /*09c0*/  IMAD.WIDE.U32 R16, R16, 0x4, R28 ;  /* 0x0000000410107825 */ /* 0x000fc800078e001c */
[----:B------:R-:W-:Y:S01]  /*09d0*/  IMAD.WIDE R20, R21, 0x4, R28 ;  /* 0x0000000415147825 */ /* 0x000fe200078e021c */
[----:B------:R-:W-:-:S03]  /*09e0*/  LEA.HI.X R31, R5, UR11, R4, 0x2, P6 ;  /* 0x0000000b051f7c11 */ /* 0x000fc6000b0f1404 */
[----:B------:R-:W-:Y:S01]  /*09f0*/  @P5 MOV R22, RZ ;  /* 0x000000ff00165202 */ /* 0x000fe20000000f00 */
[----:B------:R-:W2:Y:S04]  /*0a00*/  @P4 LDG.E.CONSTANT R23, desc[UR8][R20.64+0x8] ;  /* 0x0000080814174981 */ /* 0x000ea8000c1e9900 */
[----:B------:R-:W3:Y:S04]  /*0a10*/  @!P2 LDG.E.CONSTANT R32, desc[UR8][R30.64+0x4] ;  /* 0x000004081e20a981 */ /* 0x000ee8000c1e9900 */
[----:B------:R-:W4:Y:S04]  /*0a20*/  @!P5 LDG.E.CONSTANT R22, desc[UR8][R30.64+0x4] ;  /* 0x000004081e16d981 */ /* 0x000f28000c1e9900 */
[----:B------:R-:W5:Y:S04]  /*0a30*/  @P4 LDG.E.CONSTANT R21, desc[UR8][R20.64+0x4] ;  /* 0x0000040814154981 */ /* 0x000f68000c1e9900 */
[----:B------:R0:W3:Y:S02]  /*0a40*/  @!P5 LDG.E.CONSTANT R20, desc[UR8][R16.64] ;  /* 0x000000081014d981 */ /* 0x0000e4000c1e9900 */
[C---:B0-----:R-:W-:Y:S01]  /*0a50*/  FFMA R17, R18.reuse, R9, R27 ;  /* 0x0000000912117223 */ /* 0x041fe2000000001b */
[-C--:B------:R-:W-:Y:S01]  /*0a60*/  FFMA R18, R18, R13.reuse, R6 ;  /* 0x0000000d12127223 */ /* 0x080fe20000000006 */
[C---:B------:R-:W-:Y:S01]  /*0a70*/  FFMA R13, R19.reuse, R13, R7 ;  /* 0x0000000d130d7223 */ /* 0x040fe20000000007 */
[----:B------:R-:W-:Y:S01]  /*0a80*/  FFMA R16, R19, R9, R26 ;  /* 0x0000000913107223 */ /* 0x000fe2000000001a */
[----:B------:R-:W0:Y:S04]  /*0a90*/  LDS.128 R4, [UR5+0x60] ;  /* 0x00006005ff047984 */ /* 0x000e280008000c00 */
[----:B------:R-:W3:Y:S04]  /*0aa0*/  LDG.E.CONSTANT R26, desc[UR8][R42.64+0x124c] ;  /* 0x00124c082a1a7981 */ /* 0x000ee8000c1e9900 */
[----:B------:R-:W3:Y:S01]  /*0ab0*/  LDG.E.CONSTANT R27, desc[UR8][R42.64+0x1270] ;  /* 0x001270082a1b7981 */ /* 0x000ee2000c1e9900 */
[C---:B0-----:R-:W-:Y:S01]  /*0ac0*/  FFMA R8, R4.reuse, R10, R8 ;  /* 0x0000000a04087223 */ /* 0x041fe20000000008 */
[----:B------:R-:W-:Y:S01]  /*0ad0*/  FFMA R9, R4, R14, R25 ;  /* 0x0000000e04097223 */ /* 0x000fe20000000019 */
[C---:B------:R-:W-:Y:S01]  /*0ae0*/  FFMA R4, R5.reuse, R10, R24 ;  /* 0x0000000a05047223 */ /* 0x040fe20000000018 */
[----:B------:R-:W-:Y:S01]  /*0af0*/  FFMA R12, R5, R14, R12 ;  /* 0x0000000e050c7223 */ /* 0x000fe2000000000c */
[C---:B------:R-:W-:Y:S01]  /*0b00*/  FFMA R5, R6.reuse, R10, R17 ;  /* 0x0000000a06057223 */ /* 0x040fe20000000011 */
[----:B------:R-:W-:Y:S01]  /*0b10*/  FFMA R6, R6, R14, R18 ;  /* 0x0000000e06067223 */ /* 0x000fe20000000012 */
[C---:B------:R-:W-:Y:S01]  /*0b20*/  FFMA R10, R7.reuse, R10, R16 ;  /* 0x0000000a070a7223 */ /* 0x040fe20000000010 */
[----:B------:R-:W3:Y:S04]  /*0b30*/  LDG.E.CONSTANT R24, desc[UR8][R42.64+0x1204] ;  /* 0x001204082a187981 */ /* 0x000ee8000c1e9900 */
[----:B------:R-:W0:Y:S01]  /*0b40*/  LDS.128 R16, [UR5+0x70] ;  /* 0x00007005ff107984 */ /* 0x000e220008000c00 */
[----:B------:R-:W-:Y:S06]  /*0b50*/  BAR.SYNC.DEFER_BLOCKING 0x0 ;  /* 0x0000000000007b1d */ /* 0x000fec0000010000 */
[----:B------:R-:W3:Y:S04]  /*0b60*/  LDG.E.CONSTANT R25, desc[UR8][R42.64+0x1228] ;  /* 0x001228082a197981 */ /* 0x000ee8000c1e9900 */
[----:B------:R-:W-:Y:S04]  /*0b70*/  @!P4 STS [R39], RZ ;  /* 0x000000ff2700c388 */ /* 0x000fe80000000800 */
[----:B------:R-:W-:Y:S04]  /*0b80*/  @P5 STS [R39+0x8], RZ ;  /* 0x000008ff27005388 */ /* 0x000fe80000000800 */
[----:B--2---:R1:W-:Y:S04]  /*0b90*/  STS [R39+0x4], R23 ;  /* 0x0000041727007388 */ /* 0x0043e80000000800 */
[----:B----4-:R2:W-:Y:S04]  /*0ba0*/  STS [R39+0xc], R22 ;  /* 0x00000c1627007388 */ /* 0x0105e80000000800 */
[----:B-----5:R4:W-:Y:S04]  /*0bb0*/  @P4 STS [R39], R21 ;  /* 0x0000001527004388 */ /* 0x0209e80000000800 */
[----:B-1----:R-:W5:Y:S04]  /*0bc0*/  LDG.E.CONSTANT R23, desc[UR8][R42.64+0x70] ;  /* 0x000070082a177981 */ /* 0x002f68000c1e9900 */
[----:B--2---:R-:W5:Y:S04]  /*0bd0*/  LDG.E.CONSTANT R22, desc[UR8][R42.64+0x4c] ;  /* 0x00004c082a167981 */ /* 0x004f68000c1e9900 */
[----:B---3--:R1:W-:Y:S04]  /*0be0*/  @!P5 STS [R39+0x8], R20 ;  /* 0x000008142700d388 */ /* 0x0083e80000000800 */
[----:B----4-:R-:W5:Y:S04]  /*0bf0*/  LDG.E.CONSTANT R21, desc[UR8][R42.64+0x28] ;  /* 0x000028082a157981 */ /* 0x010f68000c1e9900 */
[----:B-1----:R-:W5:Y:S04]  /*0c00*/  LDG.E.CONSTANT R20, desc[UR8][R42.64+0x4] ;  /* 0x000004082a147981 */ /* 0x002f68000c1e9900 */
[----:B-----5:R1:W-:Y:S04]  /*0c10*/  STS.128 [R38], R20 ;  /* 0x0000001426007388 */ /* 0x0203e80000000c00 */
[----:B-1----:R-:W2:Y:S04]  /*0c20*/  LDG.E.CONSTANT R20, desc[UR8][R42.64+0x94] ;  /* 0x000094082a147981 */ /* 0x002ea8000c1e9900 */
[----:B------:R-:W2:Y:S04]  /*0c30*/  LDG.E.CONSTANT R21, desc[UR8][R42.64+0xb8] ;  /* 0x0000b8082a157981 */ /* 0x000ea8000c1e9900 */
[----:B------:R-:W2:Y:S04]  /*0c40*/  LDG.E.CONSTANT R22, desc[UR8][R42.64+0xdc] ;  /* 0x0000dc082a167981 */ /* 0x000ea8000c1e9900 */
[----:B------:R-:W2:Y:S04]  /*0c50*/  LDG.E.CONSTANT R23, desc[UR8][R42.64+0x100] ;  /* 0x000100082a177981 */ /* 0x000ea8000c1e9900 */
[----:B--2---:R1:W-:Y:S04]  /*0c60*/  STS.128 [R38+0x10], R20 ;  /* 0x0000101426007388 */ /* 0x0043e80000000c00 */
[----:B-1----:R-:W2:Y:S04]  /*0c70*/  LDG.E.CONSTANT R20, desc[UR8][R42.64+0x1294] ;  /* 0x001294082a147981 */ /* 0x002ea8000c1e9900 */
[----:B------:R-:W2:Y:S04]  /*0c80*/  LDG.E.CONSTANT R21, desc[UR8][R42.64+0x12b8] ;  /* 0x0012b8082a157981 */ /* 0x000ea8000c1e9900 */
[----:B------:R-:W2:Y:S04]  /*0c90*/  LDG.E.CONSTANT R22, desc[UR8][R42.64+0x12dc] ;  /* 0x0012dc082a167981 */ /* 0x000ea8000c1e9900 */
[----:B------:R-:W2:Y:S04]  /*0ca0*/  LDG.E.CONSTANT R23, desc[UR8][R42.64+0x1300] ;  /* 0x001300082a177981 */ /* 0x000ea8000c1e9900 */
[----:B------:R0:W-:Y:S01]  /*0cb0*/  STS.128 [R38+0x20], R24 ;  /* 0x0000201826007388 */ /* 0x0001e20000000c00 */
[----:B------:R-:W-:Y:S01]  /*0cc0*/  FFMA R13, R7, R14, R13 ;  /* 0x0000000e070d7223 */ /* 0x000fe2000000000d */
[-C--:B0-----:R-:W-:Y:S01]  /*0cd0*/  FFMA R24, R16, R11.reuse, R8 ;  /* 0x0000000b10187223 */ /* 0x081fe20000000008 */
[----:B------:R-:W-:Y:S01]  /*0ce0*/  FFMA R26, R18, R11, R5 ;  /* 0x0000000b121a7223 */ /* 0x000fe20000000005 */
[----:B------:R-:W-:Y:S01]  /*0cf0*/  FFMA R16, R16, R15, R9 ;  /* 0x0000000f10107223 */ /* 0x000fe20000000009 */
[----:B------:R-:W-:Y:S01]  /*0d00*/  FFMA R25, R17, R11, R4 ;  /* 0x0000000b11197223 */ /* 0x000fe20000000004 */
[----:B------:R-:W-:Y:S01]  /*0d10*/  FFMA R18, R18, R15, R6 ;  /* 0x0000000f12127223 */ /* 0x000fe20000000006 */
[----:B------:R-:W-:Y:S01]  /*0d20*/  FFMA R27, R19, R11, R10 ;  /* 0x0000000b131b7223 */ /* 0x000fe2000000000a */
[-C--:B------:R-:W-:Y:S01]  /*0d30*/  FFMA R17, R17, R15.reuse, R12 ;  /* 0x0000000f11117223 */ /* 0x080fe2000000000c */
[----:B------:R-:W-:Y:S01]  /*0d40*/  ISETP.GT.U32.OR P4, PT, R0, 0x5, !P3 ;  /* 0x000000050000780c */ /* 0x000fe20005f84470 */
[----:B--2---:R0:W-:Y:S01]  /*0d50*/  STS.128 [R38+0x30], R20 ;  /* 0x0000301426007388 */ /* 0x0041e20000000c00 */
[----:B------:R-:W-:Y:S01]  /*0d60*/  BAR.SYNC.DEFER_BLOCKING 0x0 ;  /* 0x0000000000007b1d */ /* 0x000fe20000010000 */
[----:B0-----:R-:W-:-:S05]  /*0d70*/  FFMA R20, R19, R15, R13 ;  /* 0x0000000f13147223 */ /* 0x001fca000000000d */
[----:B------:R-:W-:Y:S04]  /*0d80*/  LDS.128 R8, [UR5] ;  /* 0x00000005ff087984 */ /* 0x000fe80008000c00 */
[----:B------:R-:W0:Y:S04]  /*0d90*/  LDS.128 R4, [R37] ;  /* 0x0000000025047984 */ /* 0x000e280000000c00 */
[----:B------:R-:W1:Y:S01]  /*0da0*/  LDS.128 R12, [R37+0x100] ;  /* 0x00010000250c7984 */ /* 0x000e620000000c00 */
[----:B0-----:R-:W-:Y:S01]  /*0db0*/  FFMA R24, R8, R4, R24 ;  /* 0x0000000408187223 */ /* 0x001fe20000000018 */
[CC--:B------:R-:W-:Y:S01]  /*0dc0*/  FFMA R25, R4.reuse, R9.reuse, R25 ;  /* 0x0000000904197223 */ /* 0x0c0fe20000000019 */
[----:B------:R-:W-:Y:S01]  /*0dd0*/  FFMA R26, R4, R10, R26 ;  /* 0x0000000a041a7223 */ /* 0x000fe2000000001a */
[----:B-1----:R-:W-:Y:S01]  /*0de0*/  FFMA R8, R8, R12, R16 ;  /* 0x0000000c08087223 */ /* 0x002fe20000000010 */
[C---:B------:R-:W-:Y:S01]  /*0df0*/  FFMA R9, R12.reuse, R9, R17 ;  /* 0x000000090c097223 */ /* 0x040fe20000000011 */
[----:B------:R-:W-:-:S02]  /*0e00*/  FFMA R10, R12, R10, R18 ;  /* 0x0000000a0c0a7223 */ /* 0x000fc40000000012 */
[----:B------:R-:W0:Y:S01]  /*0e10*/  LDS.128 R16, [UR5+0x10] ;  /* 0x00001005ff107984 */ /* 0x000e220008000c00 */
[-C--:B------:R-:W-:Y:S01]  /*0e20*/  FFMA R27, R4, R11.reuse, R27 ;  /* 0x0000000b041b7223 */ /* 0x080fe2000000001b */
[----:B------:R-:W-:Y:S02]  /*0e30*/  FFMA R11, R12, R11, R20 ;  /* 0x0000000b0c0b7223 */ /* 0x000fe40000000014 */
[----:B------:R-:W1:Y:S01]  /*0e40*/  LDS.128 R20, [UR5+0x20] ;  /* 0x00002005ff147984 */ /* 0x000e620008000c00 */
[CC--:B0-----:R-:W-:Y:S01]  /*0e50*/  FFMA R24, R16.reuse, R5.reuse, R24 ;  /* 0x0000000510187223 */ /* 0x0c1fe20000000018 */
[C---:B------:R-:W-:Y:S01]  /*0e60*/  FFMA R25, R17.reuse, R5, R25 ;  /* 0x0000000511197223 */ /* 0x040fe20000000019 */
[-C--:B------:R-:W-:Y:S01]  /*0e70*/  FFMA R16, R16, R13.reuse, R8 ;  /* 0x0000000d10107223 */ /* 0x080fe20000000008 */
[-C--:B------:R-:W-:Y:S01]  /*0e80*/  FFMA R17, R17, R13.reuse, R9 ;  /* 0x0000000d11117223 */ /* 0x080fe20000000009 */
[-C--:B------:R-:W-:Y:S01]  /*0e90*/  FFMA R33, R18, R13.reuse, R10 ;  /* 0x0000000d12217223 */ /* 0x080fe2000000000a */
[----:B------:R-:W-:-:S02]  /*0ea0*/  FFMA R13, R19, R13, R11 ;  /* 0x0000000d130d7223 */ /* 0x000fc4000000000b */
[----:B------:R-:W0:Y:S01]  /*0eb0*/  LDS.128 R8, [UR5+0x30] ;  /* 0x00003005ff087984 */ /* 0x000e220008000c00 */
[-C--:B------:R-:W-:Y:S01]  /*0ec0*/  FFMA R26, R18, R5.reuse, R26 ;  /* 0x00000005121a7223 */ /* 0x080fe2000000001a */
[----:B------:R-:W-:Y:S01]  /*0ed0*/  FFMA R4, R19, R5, R27 ;  /* 0x0000000513047223 */ /* 0x000fe2000000001b */
[C---:B-1----:R-:W-:Y:S01]  /*0ee0*/  FFMA R5, R20.reuse, R6, R24 ;  /* 0x0000000614057223 */ /* 0x042fe20000000018 */
[-C--:B------:R-:W-:Y:S01]  /*0ef0*/  FFMA R16, R20, R14.reuse, R16 ;  /* 0x0000000e14107223 */ /* 0x080fe20000000010 */
[C---:B------:R-:W-:Y:S01]  /*0f00*/  FFMA R20, R21.reuse, R14, R17 ;  /* 0x0000000e15147223 */ /* 0x040fe20000000011 */
[-C--:B------:R-:W-:Y:S01]  /*0f10*/  FFMA R18, R21, R6.reuse, R25 ;  /* 0x0000000615127223 */ /* 0x080fe20000000019 */
[C---:B------:R-:W-:Y:S01]  /*0f20*/  FFMA R17, R22.reuse, R6, R26 ;  /* 0x0000000616117223 */ /* 0x040fe2000000001a */
[----:B------:R-:W-:Y:S01]  /*0f30*/  FFMA R33, R22, R14, R33 ;  /* 0x0000000e16217223 */ /* 0x000fe20000000021 */
[C---:B------:R-:W-:Y:S01]  /*0f40*/  FFMA R4, R23.reuse, R6, R4 ;  /* 0x0000000617047223 */ /* 0x040fe20000000004 */
[----:B------:R-:W-:Y:S01]  /*0f50*/  FFMA R22, R23, R14, R13 ;  /* 0x0000000e17167223 */ /* 0x000fe2000000000d */
[----:B------:R-:W-:Y:S01]  /*0f60*/  LDS.128 R24, [R37+0x110] ;  /* 0x0001100025187984 */ /* 0x000fe20000000c00 */
[C---:B0-----:R-:W-:Y:S01]  /*0f70*/  FFMA R12, R8.reuse, R7, R5 ;  /* 0x00000007080c7223 */ /* 0x041fe20000000005 */
[----:B------:R-:W-:Y:S01]  /*0f80*/  FFMA R14, R8, R15, R16 ;  /* 0x0000000f080e7223 */ /* 0x000fe20000000010 */
[C---:B------:R-:W-:Y:S01]  /*0f90*/  FFMA R8, R10.reuse, R7, R17 ;  /* 0x000000070a087223 */ /* 0x040fe20000000011 */
[----:B------:R-:W-:Y:S01]  /*0fa0*/  FFMA R13, R10, R15, R33 ;  /* 0x0000000f0a0d7223 */ /* 0x000fe20000000021 */
[-C--:B------:R-:W-:Y:S01]  /*0fb0*/  FFMA R21, R9, R7.reuse, R18 ;  /* 0x0000000709157223 */ /* 0x080fe20000000012 */
[C---:B------:R-:W-:Y:S01]  /*0fc0*/  FFMA R10, R11.reuse, R7, R4 ;  /* 0x000000070b0a7223 */ /* 0x040fe20000000004 */
[----:B------:R-:W-:Y:S04]  /*0fd0*/  LDS.128 R16, [R37+0x10] ;  /* 0x0000100025107984 */ /* 0x000fe80000000c00 */
[----:B------:R-:W0:Y:S01]  /*0fe0*/  LDS.128 R4, [UR5+0x40] ;  /* 0x00004005ff047984 */ /* 0x000e220008000c00 */
[----:B------:R-:W-:Y:S01]  /*0ff0*/  FFMA R41, R11, R15, R22 ;  /* 0x0000000f0b297223 */ /* 0x000fe20000000016 */
[----:B------:R-:W-:-:S02]  /*1000*/  IMAD R11, R36, 0xe, RZ ;  /* 0x0000000e240b7824 */ /* 0x000fc400078e02ff */
[----:B------:R-:W-:Y:S01]  /*1010*/  FFMA R20, R9, R15, R20 ;  /* 0x0000000f09147223 */ /* 0x000fe20000000014 */
[----:B------:R-:W2:Y:S01]  /*1020*/  LDG.E.CONSTANT R33, desc[UR8][R42.64+0x12bc] ;  /* 0x0012bc082a217981 */ /* 0x000ea2000c1e9900 */
[C---:B0-----:R-:W-:Y:S01]  /*1030*/  FFMA R12, R4.reuse, R16, R12 ;  /* 0x00000010040c7223 */ /* 0x041fe2000000000c */
[----:B------:R-:W-:Y:S01]  /*1040*/  FFMA R14, R4, R24, R14 ;  /* 0x00000018040e7223 */ /* 0x000fe2000000000e */
[----:B------:R-:W-:-:S04]  /*1050*/  IADD3 R4, PT, PT, R3, UR6, RZ ;  /* 0x0000000603047c10 */ /* 0x000fc8000fffe0ff */
[----:B------:R-:W-:Y:S01]  /*1060*/  IADD3 R4, PT, PT, R11, R4, RZ ;  /* 0x000000040b047210 */ /* 0x000fe20007ffe0ff */
[C---:B------:R-:W-:Y:S01]  /*1070*/  FFMA R9, R16.reuse, R5, R21 ;  /* 0x0000000510097223 */ /* 0x040fe20000000015 */
[CC--:B------:R-:W-:Y:S01]  /*1080*/  FFMA R8, R16.reuse, R6.reuse, R8 ;  /* 0x0000000610087223 */ /* 0x0c0fe20000000008 */
[----:B------:R-:W-:Y:S01]  /*1090*/  FFMA R10, R16, R7, R10 ;  /* 0x00000007100a7223 */ /* 0x000fe2000000000a */
[----:B------:R-:W-:Y:S01]  /*10a0*/  IADD3 R23, PT, PT, R4, -0xd, RZ ;  /* 0xfffffff304177810 */ /* 0x000fe20007ffe0ff */
[C---:B------:R-:W-:Y:S01]  /*10b0*/  FFMA R15, R24.reuse, R5, R20 ;  /* 0x00000005180f7223 */ /* 0x040fe20000000014 */
[C---:B------:R-:W-:Y:S01]  /*10c0*/  FFMA R13, R24.reuse, R6, R13 ;  /* 0x00000006180d7223 */ /* 0x040fe2000000000d */
[----:B------:R-:W-:Y:S02]  /*10d0*/  FFMA R41, R24, R7, R41 ;  /* 0x0000000718297223 */ /* 0x000fe40000000029 */
[----:B------:R-:W0:Y:S01]  /*10e0*/  LDS.128 R4, [UR5+0x50] ;  /* 0x00005005ff047984 */ /* 0x000e220008000c00 */
[----:B------:R-:W-:Y:S01]  /*10f0*/  IMAD.WIDE R22, R23, 0x4, R28 ;  /* 0x0000000417167825 */ /* 0x000fe200078e021c */
[----:B------:R-:W-:-:S03]  /*1100*/  CS2R R28, SRZ ;  /* 0x00000000001c7805 */ /* 0x000fc6000001ff00 */
[----:B------:R-:W-:-:S03]  /*1110*/  HFMA2 R11, -RZ, RZ, 0, 0 ;  /* 0x00000000ff0b7431 */ /* 0x000fc600000001ff */
[----:B------:R-:W3:Y:S01]  /*1120*/  @P3 LDG.E.CONSTANT R28, desc[UR8][R22.64] ;  /* 0x00000008161c3981 */ /* 0x000ee2000c1e9900 */
[----:B------:R-:W-:Y:S01]  /*1130*/  PLOP3.LUT P3, PT, PT, PT, PT, 0x8, 0x80 ;  /* 0x000000000080781c */ /* 0x000fe20003f6e170 */
[C---:B0-----:R-:W-:Y:S01]  /*1140*/  FFMA R16, R4.reuse, R17, R12 ;  /* 0x0000001104107223 */ /* 0x041fe2000000000c */
[----:B------:R-:W-:Y:S01]  /*1150*/  FFMA R24, R4, R25, R14 ;  /* 0x0000001904187223 */ /* 0x000fe2000000000e */
[C---:B------:R-:W-:Y:S01]  /*1160*/  FFMA R4, R5.reuse, R17, R9 ;  /* 0x0000001105047223 */ /* 0x040fe20000000009 */
[-C--:B------:R-:W-:Y:S01]  /*1170*/  FFMA R5, R5, R25.reuse, R15 ;  /* 0x0000001905057223 */ /* 0x080fe2000000000f */
[C---:B------:R-:W-:Y:S01]  /*1180*/  FFMA R9, R6.reuse, R25, R13 ;  /* 0x0000001906097223 */ /* 0x040fe2000000000d */
[-C--:B------:R-:W-:Y:S01]  /*1190*/  FFMA R8, R6, R17.reuse, R8 ;  /* 0x0000001106087223 */ /* 0x080fe20000000008 */
[----:B------:R-:W0:Y:S01]  /*11a0*/  LDS.128 R12, [UR5+0x60] ;  /* 0x00006005ff0c7984 */ /* 0x000e220008000c00 */
[----:B------:R-:W-:Y:S01]  /*11b0*/  @!P2 PLOP3.LUT P3, PT, P0, PT, PT, 0x80, 0x8 ;  /* 0x000000000008a81c */ /* 0x000fe2000076f070 */
[C---:B------:R-:W-:Y:S01]  /*11c0*/  FFMA R10, R7.reuse, R17, R10 ;  /* 0x00000011070a7223 */ /* 0x040fe2000000000a */
[----:B------:R-:W-:Y:S01]  /*11d0*/  FFMA R41, R7, R25, R41 ;  /* 0x0000001907297223 */ /* 0x000fe20000000029 */
[----:B------:R1:W4:Y:S04]  /*11e0*/  @!P4 LDG.E.CONSTANT R11, desc[UR8][R22.64+0x4] ;  /* 0x00000408160bc981 */ /* 0x000328000c1e9900 */
[----:B------:R-:W5:Y:S04]  /*11f0*/  LDG.E.CONSTANT R6, desc[UR8][R42.64+0x50] ;  /* 0x000050082a067981 */ /* 0x000f68000c1e9900 */
[----:B------:R-:W5:Y:S04]  /*1200*/  LDG.E.CONSTANT R7, desc[UR8][R42.64+0x74] ;  /* 0x000074082a077981 */ /* 0x000f68000c1e9900 */
[----:B------:R-:W2:Y:S04]  /*1210*/  @P3 LDG.E.CONSTANT R29, desc[UR8][R30.64+0x8] ;  /* 0x000008081e1d3981 */ /* 0x000ea8000c1e9900 */
[----:B-1----:R-:W1:Y:S01]  /*1220*/  LDS.128 R20, [UR5+0x70] ;  /* 0x00007005ff147984 */ /* 0x002e620008000c00 */
[----:B------:R-:W-:Y:S06]  /*1230*/  BAR.SYNC.DEFER_BLOCKING 0x0 ;  /* 0x0000000000007b1d */ /* 0x000fec0000010000 */
[----:B------:R-:W5:Y:S04]  /*1240*/  LDG.E.CONSTANT R30, desc[UR8][R42.64+0x1250] ;  /* 0x001250082a1e7981 */ /* 0x000f68000c1e9900 */
[----:B------:R-:W5:Y:S01]  /*1250*/  LDG.E.CONSTANT R31, desc[UR8][R42.64+0x1274] ;  /* 0x001274082a1f7981 */ /* 0x000f62000c1e9900 */
[C---:B0-----:R-:W-:Y:S01]  /*1260*/  FFMA R17, R13.reuse, R18, R4 ;  /* 0x000000120d117223 */ /* 0x041fe20000000004 */
[----:B------:R-:W-:-:S02]  /*1270*/  FFMA R25, R13, R26, R5 ;  /* 0x0000001a0d197223 */ /* 0x000fc40000000005 */
[----:B------:R-:W5:Y:S04]  /*1280*/  LDG.E.CONSTANT R4, desc[UR8][R42.64+0x8] ;  /* 0x000008082a047981 */ /* 0x000f68000c1e9900 */
[----:B------:R-:W5:Y:S04]  /*1290*/  LDG.E.CONSTANT R5, desc[UR8][R42.64+0x2c] ;  /* 0x00002c082a057981 */ /* 0x000f68000c1e9900 */
[----:B------:R0:W-:Y:S04]  /*12a0*/  STS [R39+0x8], R32 ;  /* 0x0000082027007388 */ /* 0x0001e80000000800 */
[----:B0-----:R-:W5:Y:S04]  /*12b0*/  LDG.E.CONSTANT R32, desc[UR8][R42.64+0x1298] ;  /* 0x001298082a207981 */ /* 0x001f68000c1e9900 */
[----:B---3--:R0:W-:Y:S04]  /*12c0*/  STS [R39], R28 ;  /* 0x0000001c27007388 */ /* 0x0081e80000000800 */
[----:B0-----:R-:W3:Y:S04]  /*12d0*/  LDG.E.CONSTANT R28, desc[UR8][R42.64+0x1208] ;  /* 0x001208082a1c7981 */ /* 0x001ee8000c1e9900 */
[----:B----4-:R-:W-:Y:S04]  /*12e0*/  STS [R39+0x4], R11 ;  /* 0x0000040b27007388 */ /* 0x010fe80000000800 */
[----:B--2---:R0:W-:Y:S04]  /*12f0*/  STS [R39+0xc], R29 ;  /* 0x00000c1d27007388 */ /* 0x0041e80000000800 */
[----:B0-----:R-:W3:Y:S04]  /*1300*/  LDG.E.CONSTANT R29, desc[UR8][R42.64+0x122c] ;  /* 0x00122c082a1d7981 */ /* 0x001ee8000c1e9900 */
[----:B-----5:R0:W-:Y:S04]  /*1310*/  STS.128 [R38], R4 ;  /* 0x0000000426007388 */ /* 0x0201e80000000c00 */
[----:B0-----:R-:W2:Y:S04]  /*1320*/  LDG.E.CONSTANT R4, desc[UR8][R42.64+0x98] ;  /* 0x000098082a047981 */ /* 0x001ea8000c1e9900 */
[----:B------:R-:W2:Y:S04]  /*1330*/  LDG.E.CONSTANT R5, desc[UR8][R42.64+0xbc] ;  /* 0x0000bc082a057981 */ /* 0x000ea8000c1e9900 */
[----:B------:R-:W2:Y:S04]  /*1340*/  LDG.E.CONSTANT R6, desc[UR8][R42.64+0xe0] ;  /* 0x0000e0082a067981 */ /* 0x000ea8000c1e9900 */
[----:B------:R-:W2:Y:S04]  /*1350*/  LDG.E.CONSTANT R7, desc[UR8][R42.64+0x104] ;  /* 0x000104082a077981 */ /* 0x000ea8000c1e9900 */
[----:B------:R-:W-:Y:S01]  /*1360*/  STS.128 [R38+0x30], R32 ;  /* 0x0000302026007388 */ /* 0x000fe20000000c00 */
[C---:B------:R-:W-:Y:S01]  /*1370*/  FFMA R16, R12.reuse, R18, R16 ;  /* 0x000000120c107223 */ /* 0x040fe20000000010 */
[-C--:B------:R-:W-:Y:S01]  /*1380*/  FFMA R24, R12, R26.reuse, R24 ;  /* 0x0000001a0c187223 */ /* 0x080fe20000000018 */
[----:B------:R-:W-:Y:S01]  /*1390*/  FFMA R41, R15, R26, R41 ;  /* 0x0000001a0f297223 */ /* 0x000fe20000000029 */
[CC--:B-1----:R-:W-:Y:S01]  /*13a0*/  FFMA R17, R21.reuse, R19.reuse, R17 ;  /* 0x0000001315117223 */ /* 0x0c2fe20000000011 */
[C---:B------:R-:W-:Y:S01]  /*13b0*/  FFMA R16, R20.reuse, R19, R16 ;  /* 0x0000001314107223 */ /* 0x040fe20000000010 */
[-C--:B------:R-:W-:Y:S01]  /*13c0*/  FFMA R24, R20, R27.reuse, R24 ;  /* 0x0000001b14187223 */ /* 0x080fe20000000018 */
[----:B------:R-:W-:Y:S01]  /*13d0*/  FFMA R25, R21, R27, R25 ;  /* 0x0000001b15197223 */ /* 0x000fe20000000019 */
[----:B------:R-:W-:-:S04]  /*13e0*/  IADD3 R36, PT, PT, R36, 0x1, RZ ;  /* 0x0000000124247810 */ /* 0x000fc80007ffe0ff */
[----:B------:R-:W-:Y:S01]  /*13f0*/  ISETP.NE.AND P2, PT, R36, 0x3, PT ;  /* 0x000000032400780c */ /* 0x000fe20003f45270 */
[----:B---3--:R0:W-:Y:S02]  /*1400*/  STS.128 [R38+0x20], R28 ;  /* 0x0000201c26007388 */ /* 0x0081e40000000c00 */
[C---:B0-----:R-:W-:Y:S01]  /*1410*/  FFMA R28, R14.reuse, R18, R8 ;  /* 0x000000120e1c7223 */ /* 0x041fe20000000008 */
[----:B------:R-:W-:Y:S01]  /*1420*/  FFMA R29, R14, R26, R9 ;  /* 0x0000001a0e1d7223 */ /* 0x000fe20000000009 */
[----:B------:R-:W-:Y:S01]  /*1430*/  FFMA R18, R15, R18, R10 ;  /* 0x000000120f127223 */ /* 0x000fe2000000000a */
[----:B--2---:R-:W-:Y:S01]  /*1440*/  STS.128 [R38+0x10], R4 ;  /* 0x0000100426007388 */ /* 0x004fe20000000c00 */
[----:B------:R-:W-:Y:S06]  /*1450*/  BAR.SYNC.DEFER_BLOCKING 0x0 ;  /* 0x0000000000007b1d */ /* 0x000fec0000010000 */
[----:B------:R-:W-:Y:S04]  /*1460*/  LDS.128 R8, [UR5] ;  /* 0x00000005ff087984 */ /* 0x000fe80008000c00 */
[----:B------:R-:W0:Y:S01]  /*1470*/  LDS.128 R4, [R37] ;  /* 0x0000000025047984 */ /* 0x000e220000000c00 */
[----:B------:R-:W-:-:S03]  /*1480*/  FFMA R31, R22, R19, R28 ;  /* 0x00000013161f7223 */ /* 0x000fc6000000001c */
[----:B------:R-:W1:Y:S01]  /*1490*/  LDS.128 R12, [R37+0x100] ;  /* 0x00010000250c7984 */ /* 0x000e620000000c00 */
[C---:B------:R-:W-:Y:S01]  /*14a0*/  FFMA R18, R23.reuse, R19, R18 ;  /* 0x0000001317127223 */ /* 0x040fe20000000012 */
[-C--:B------:R-:W-:Y:S01]  /*14b0*/  FFMA R29, R22, R27.reuse, R29 ;  /* 0x0000001b161d7223 */ /* 0x080fe2000000001d */
[----:B------:R-:W-:Y:S02]  /*14c0*/  FFMA R26, R23, R27, R41 ;  /* 0x0000001b171a7223 */ /* 0x000fe40000000029 */
[----:B------:R-:W2:Y:S01]  /*14d0*/  LDS.128 R20, [UR5+0x10] ;  /* 0x00001005ff147984 */ /* 0x000ea20008000c00 */
[----:B0-----:R-:W-:Y:S01]  /*14e0*/  FFMA R27, R8, R4, R16 ;  /* 0x00000004081b7223 */ /* 0x001fe20000000010 */
[C---:B------:R-:W-:Y:S01]  /*14f0*/  FFMA R28, R4.reuse, R9, R17 ;  /* 0x00000009041c7223 */ /* 0x040fe20000000011 */
[C---:B------:R-:W-:Y:S01]  /*1500*/  FFMA R31, R4.reuse, R10, R31 ;  /* 0x0000000a041f7223 */ /* 0x040fe2000000001f */
[----:B------:R-:W-:Y:S02]  /*1510*/  FFMA R4, R4, R11, R18 ;  /* 0x0000000b04047223 */ /* 0x000fe40000000012 */
[----:B------:R-:W0:Y:S01]  /*1520*/  LDS.128 R16, [UR5+0x20] ;  /* 0x00002005ff107984 */ /* 0x000e220008000c00 */
[----:B-1----:R-:W-:Y:S01]  /*1530*/  FFMA R24, R8, R12, R24 ;  /* 0x0000000c08187223 */ /* 0x002fe20000000018 */
[C---:B------:R-:W-:Y:S01]  /*1540*/  FFMA R8, R12.reuse, R9, R25 ;  /* 0x000000090c087223 */ /* 0x040fe20000000019 */
[----:B------:R-:W-:Y:S01]  /*1550*/  FFMA R29, R12, R10, R29 ;  /* 0x0000000a0c1d7223 */ /* 0x000fe2000000001d */
[C---:B--2---:R-:W-:Y:S01]  /*1560*/  FFMA R27, R20.reuse, R5, R27 ;  /* 0x00000005141b7223 */ /* 0x044fe2000000001b */
[----:B------:R-:W-:Y:S01]  /*1570*/  FFMA R25, R20, R13, R24 ;  /* 0x0000000d14197223 */ /* 0x000fe20000000018 */
[C---:B------:R-:W-:Y:S01]  /*1580*/  FFMA R28, R21.reuse, R5, R28 ;  /* 0x00000005151c7223 */ /* 0x040fe2000000001c */
[----:B------:R-:W-:Y:S01]  /*1590*/  FFMA R26, R12, R11, R26 ;  /* 0x0000000b0c1a7223 */ /* 0x000fe2000000001a */
[----:B------:R-:W-:Y:S01]  /*15a0*/  FFMA R21, R21, R13, R8 ;  /* 0x0000000d15157223 */ /* 0x000fe20000000008 */
[CC--:B------:R-:W-:Y:S01]  /*15b0*/  FFMA R33, R22.reuse, R5.reuse, R31 ;  /* 0x0000000516217223 */ /* 0x0c0fe2000000001f */
[C---:B------:R-:W-:Y:S01]  /*15c0*/  FFMA R20, R23.reuse, R5, R4 ;  /* 0x0000000517147223 */ /* 0x040fe20000000004 */
[----:B------:R-:W1:Y:S01]  /*15d0*/  LDS.128 R8, [UR5+0x30] ;  /* 0x00003005ff087984 */ /* 0x000e620008000c00 */
[-C--:B------:R-:W-:Y:S01]  /*15e0*/  FFMA R29, R22, R13.reuse, R29 ;  /* 0x0000000d161d7223 */ /* 0x080fe2000000001d */
[----:B------:R-:W-:Y:S01]  /*15f0*/  FFMA R31, R23, R13, R26 ;  /* 0x0000000d171f7223 */ /* 0x000fe2000000001a */
[CC--:B0-----:R-:W-:Y:S01]  /*1600*/  FFMA R5, R17.reuse, R6.reuse, R28 ;  /* 0x0000000611057223 */ /* 0x0c1fe2000000001c */
[-C--:B------:R-:W-:Y:S01]  /*1610*/  FFMA R4, R16, R6.reuse, R27 ;  /* 0x0000000610047223 */ /* 0x080fe2000000001b */
[----:B------:R-:W-:Y:S01]  /*1620*/  FFMA R28, R18, R6, R33 ;  /* 0x00000006121c7223 */ /* 0x000fe20000000021 */
[-C--:B------:R-:W-:Y:S01]  /*1630*/  FFMA R12, R16, R14.reuse, R25 ;  /* 0x0000000e100c7223 */ /* 0x080fe20000000019 */
[----:B------:R-:W-:Y:S01]  /*1640*/  FFMA R13, R17, R14, R21 ;  /* 0x0000000e110d7223 */ /* 0x000fe20000000015 */
[----:B------:R-:W-:Y:S01]  /*1650*/  FFMA R6, R19, R6, R20 ;  /* 0x0000000613067223 */ /* 0x000fe20000000014 */
[----:B------:R-:W-:Y:S01]  /*1660*/  LDS.128 R24, [R37+0x10] ;  /* 0x0000100025187984 */ /* 0x000fe20000000c00 */
[----:B------:R-:W-:-:S03]  /*1670*/  FFMA R29, R18, R14, R29 ;  /* 0x0000000e121d7223 */ /* 0x000fc6000000001d */
[----:B------:R-:W0:Y:S01]  /*1680*/  LDS.128 R20, [UR5+0x40] ;  /* 0x00004005ff147984 */ /* 0x000e220008000c00 */
[----:B------:R-:W-:-:S03]  /*1690*/  FFMA R14, R19, R14, R31 ;  /* 0x0000000e130e7223 */ /* 0x000fc6000000001f */
[----:B------:R-:W2:Y:S01]  /*16a0*/  LDS.128 R16, [R37+0x110] ;  /* 0x0001100025107984 */ /* 0x000ea20000000c00 */
[C---:B-1----:R-:W-:Y:S01]  /*16b0*/  FFMA R4, R8.reuse, R7, R4 ;  /* 0x0000000708047223 */ /* 0x042fe20000000004 */
[----:B------:R-:W-:Y:S01]  /*16c0*/  FFMA R12, R8, R15, R12 ;  /* 0x0000000f080c7223 */ /* 0x000fe2000000000c */
[C---:B------:R-:W-:Y:S01]  /*16d0*/  FFMA R5, R9.reuse, R7, R5 ;  /* 0x0000000709057223 */ /* 0x040fe20000000005 */
[----:B------:R-:W-:Y:S01]  /*16e0*/  FFMA R13, R9, R15, R13 ;  /* 0x0000000f090d7223 */ /* 0x000fe2000000000d */
[C---:B------:R-:W-:Y:S01]  /*16f0*/  FFMA R30, R10.reuse, R7, R28 ;  /* 0x000000070a1e7223 */ /* 0x040fe2000000001c */
[----:B------:R-:W-:Y:S01]  /*1700*/  FFMA R29, R10, R15, R29 ;  /* 0x0000000f0a1d7223 */ /* 0x000fe2000000001d */
[C---:B------:R-:W-:Y:S01]  /*1710*/  FFMA R6, R11.reuse, R7, R6 ;  /* 0x000000070b067223 */ /* 0x040fe20000000006 */
[----:B------:R-:W-:Y:S02]  /*1720*/  FFMA R14, R11, R15, R14 ;  /* 0x0000000f0b0e7223 */ /* 0x000fe4000000000e */
[----:B------:R-:W1:Y:S01]  /*1730*/  LDS.128 R8, [UR5+0x50] ;  /* 0x00005005ff087984 */ /* 0x000e620008000c00 */
[----:B0-----:R-:W-:Y:S01]  /*1740*/  FFMA R28, R20, R24, R4 ;  /* 0x00000018141c7223 */ /* 0x001fe20000000004 */
[C---:B------:R-:W-:Y:S01]  /*1750*/  FFMA R31, R24.reuse, R21, R5 ;  /* 0x00000015181f7223 */ /* 0x040fe20000000005 */
[C---:B------:R-:W-:Y:S01]  /*1760*/  FFMA R30, R24.reuse, R22, R30 ;  /* 0x00000016181e7223 */ /* 0x040fe2000000001e */
[----:B------:R-:W-:-:S02]  /*1770*/  FFMA R24, R24, R23, R6 ;  /* 0x0000001718187223 */ /* 0x000fc40000000006 */
[----:B------:R-:W0:Y:S01]  /*1780*/  LDS.128 R4, [UR5+0x60] ;  /* 0x00006005ff047984 */ /* 0x000e220008000c00 */
[----:B--2---:R-:W-:Y:S01]  /*1790*/  FFMA R20, R20, R16, R12 ;  /* 0x0000001014147223 */ /* 0x004fe2000000000c */
[C---:B------:R-:W-:Y:S01]  /*17a0*/  FFMA R32, R16.reuse, R21, R13 ;  /* 0x0000001510207223 */ /* 0x040fe2000000000d */
[C---:B------:R-:W-:Y:S01]  /*17b0*/  FFMA R29, R16.reuse, R22, R29 ;  /* 0x00000016101d7223 */ /* 0x040fe2000000001d */
[----:B------:R-:W-:Y:S02]  /*17c0*/  FFMA R16, R16, R23, R14 ;  /* 0x0000001710107223 */ /* 0x000fe4000000000e */
[----:B------:R-:W2:Y:S01]  /*17d0*/  LDS.128 R12, [UR5+0x70] ;  /* 0x00007005ff0c7984 */ /* 0x000ea20008000c00 */
[C---:B-1----:R-:W-:Y:S01]  /*17e0*/  FFMA R21, R8.reuse, R25, R28 ;  /* 0x0000001908157223 */ /* 0x042fe2000000001c */
[----:B------:R-:W-:Y:S01]  /*17f0*/  FFMA R23, R8, R17, R20 ;  /* 0x0000001108177223 */ /* 0x000fe20000000014 */
[C---:B------:R-:W-:Y:S01]  /*1800*/  FFMA R8, R9.reuse, R25, R31 ;  /* 0x0000001909087223 */ /* 0x040fe2000000001f */
[----:B------:R-:W-:Y:S01]  /*1810*/  FFMA R32, R9, R17, R32 ;  /* 0x0000001109207223 */ /* 0x000fe20000000020 */
[C---:B------:R-:W-:Y:S01]  /*1820*/  FFMA R9, R10.reuse, R25, R30 ;  /* 0x000000190a097223 */ /* 0x040fe2000000001e */
[----:B------:R-:W-:Y:S01]  /*1830*/  FFMA R29, R10, R17, R29 ;  /* 0x000000110a1d7223 */ /* 0x000fe2000000001d */
[C---:B------:R-:W-:Y:S01]  /*1840*/  FFMA R24, R11.reuse, R25, R24 ;  /* 0x000000190b187223 */ /* 0x040fe20000000018 */
[----:B------:R-:W-:Y:S01]  /*1850*/  FFMA R16, R11, R17, R16 ;  /* 0x000000110b107223 */ /* 0x000fe20000000010 */
[-C--:B0-----:R-:W-:Y:S01]  /*1860*/  FFMA R21, R4, R26.reuse, R21 ;  /* 0x0000001a04157223 */ /* 0x081fe20000000015 */
[CC--:B------:R-:W-:Y:S01]  /*1870*/  FFMA R8, R5.reuse, R26.reuse, R8 ;  /* 0x0000001a05087223 */ /* 0x0c0fe20000000008 */
[----:B------:R-:W-:Y:S01]  /*1880*/  FFMA R9, R6, R26, R9 ;  /* 0x0000001a06097223 */ /* 0x000fe20000000009 */
[-C--:B------:R-:W-:Y:S01]  /*1890*/  FFMA R4, R4, R18.reuse, R23 ;  /* 0x0000001204047223 */ /* 0x080fe20000000017 */
[-C--:B------:R-:W-:Y:S01]  /*18a0*/  FFMA R32, R5, R18.reuse, R32 ;  /* 0x0000001205207223 */ /* 0x080fe20000000020 */
[----:B------:R-:W-:Y:S01]  /*18b0*/  FFMA R29, R6, R18, R29 ;  /* 0x00000012061d7223 */ /* 0x000fe2000000001d */
[C---:B------:R-:W-:Y:S01]  /*18c0*/  FFMA R24, R7.reuse, R26, R24 ;  /* 0x0000001a07187223 */ /* 0x040fe20000000018 */
[----:B------:R-:W-:Y:S01]  /*18d0*/  FFMA R16, R7, R18, R16 ;  /* 0x0000001207107223 */ /* 0x000fe20000000010 */
[-C--:B--2---:R-:W-:Y:S01]  /*18e0*/  FFMA R21, R12, R27.reuse, R21 ;  /* 0x0000001b0c157223 */ /* 0x084fe20000000015 */
[CC--:B------:R-:W-:Y:S01]  /*18f0*/  FFMA R23, R13.reuse, R27.reuse, R8 ;  /* 0x0000001b0d177223 */ /* 0x0c0fe20000000008 */
[----:B------:R-:W-:Y:S01]  /*1900*/  FFMA R30, R14, R27, R9 ;  /* 0x0000001b0e1e7223 */ /* 0x000fe20000000009 */
[-C--:B------:R-:W-:Y:S01]  /*1910*/  FFMA R22, R12, R19.reuse, R4 ;  /* 0x000000130c167223 */ /* 0x080fe20000000004 */
[-C--:B------:R-:W-:Y:S01]  /*1920*/  FFMA R26, R13, R19.reuse, R32 ;  /* 0x000000130d1a7223 */ /* 0x080fe20000000020 */
[----:B------:R-:W-:Y:S01]  /*1930*/  FFMA R20, R14, R19, R29 ;  /* 0x000000130e147223 */ /* 0x000fe2000000001d */
[C---:B------:R-:W-:Y:S01]  /*1940*/  FFMA R27, R15.reuse, R27, R24 ;  /* 0x0000001b0f1b7223 */ /* 0x040fe20000000018 */
[----:B------:R-:W-:Y:S01]  /*1950*/  FFMA R25, R15, R19, R16 ;  /* 0x000000130f197223 */ /* 0x000fe20000000010 */
[----:B------:R-:W-:Y:S06]  /*1960*/  @P2 BRA `(.L_x_0) ;  /* 0xffffffe800142947 */ /* 0x000fec000383ffff */
[----:B------:R-:W-:-:S04]  /*1970*/  UIADD3 UR4, UPT, UPT, UR4, 0x1, URZ ;  /* 0x0000000104047890 */ /* 0x000fc8000fffe0ff */
[----:B------:R-:W-:-:S09]  /*1980*/  UISETP.NE.AND UP0, UPT, UR4, 0x10, UPT ;  /* 0x000000100400788c */ /* 0x000fd2000bf05270 */
[----:B------:R-:W-:Y:S05]  /*1990*/  BRA.U UP0, `(.L_x_1) ;  /* 0xffffffe500fc7547 */ /* 0x000fea000b83ffff */
[----:B------:R-:W0:Y:S01]  /*19a0*/  LDC.64 R4, c[0x0][0x390] ;  /* 0x0000e400ff047b82 */ /* 0x000e220000000a00 */
[----:B------:R-:W-:-:S04]  /*19b0*/  IMAD R3, R2, 0xc40, R3 ;  /* 0x00000c4002037824 */ /* 0x000fc800078e0203 */
[----:B0-----:R-:W-:-:S05]  /*19c0*/  IMAD.WIDE.U32 R2, R3, 0x4, R4 ;  /* 0x0000000403027825 */ /* 0x001fca00078e0004 */
[----:B------:R-:W-:Y:S04]  /*19d0*/  STG.E desc[UR8][R2.64], R21 ;  /* 0x0000001502007986 */ /* 0x000fe8000c101908 */
[----:B------:R-:W-:Y:S04]  /*19e0*/  STG.E desc[UR8][R2.64+0x1880], R22 ;  /* 0x0018801602007986 */ /* 0x000fe8000c101908 */
[----:B------:R-:W-:Y:S04]  /*19f0*/  STG.E desc[UR8][R2.64+0x4], R23 ;  /* 0x0000041702007986 */ /* 0x000fe8000c101908 */
[----:B------:R-:W-:Y:S04]  /*1a00*/  STG.E desc[UR8][R2.64+0x1884], R26 ;  /* 0x0018841a02007986 */ /* 0x000fe8000c101908 */
[----:B------:R-:W-:Y:S04]  /*1a10*/  STG.E desc[UR8][R2.64+0x38], R30 ;  /* 0x0000381e02007986 */ /* 0x000fe8000c101908 */
[----:B------:R-:W-:Y:S04]  /*1a20*/  STG.E desc[UR8][R2.64+0x18b8], R20 ;  /* 0x0018b81402007986 */ /* 0x000fe8000c101908 */
[----:B------:R-:W-:Y:S04]  /*1a30*/  STG.E desc[UR8][R2.64+0x3c], R27 ;  /* 0x00003c1b02007986 */ /* 0x000fe8000c101908 */
[----:B------:R-:W-:Y:S01]  /*1a40*/  STG.E desc[UR8][R2.64+0x18bc], R25 ;  /* 0x0018bc1902007986 */ /* 0x000fe2000c101908 */
[----:B------:R-:W-:Y:S05]  /*1a50*/  EXIT ;  /* 0x000000000000794d */ /* 0x000fea0003800000 */
.L_x_2:
[----:B------:R-:W-:-:S00]  /*1a60*/  BRA `(.L_x_2) ;  /* 0xfffffffc00fc7947 */ /* 0x000fc0000383ffff */
[----:B------:R-:W-:-:S00]  /*1a70*/  NOP ;  /* 0x0000000000007918 */ /* 0x000fc00000000000 */
        /* <DEDUP_REMOVED lines=8> */
.L_x_3:


//--------------------- .nv.shared.default_function_kernel0 --------------------------
	.section	.nv.shared.default_function_kernel0,"aw",@nobits
	.sectionflags	@""
	.align	4
.nv.shared.default_function_kernel0:
	.zero		1664


//--------------------- .nv.shared.reserved.0     --------------------------
	.section	.nv.shared.reserved.0,"aw",@nobits
	.weak		__nv_reservedSMEM_offset_0_alias
	.size		__nv_reservedSMEM_offset_0_alias, 0, 64
	.other		__nv_reservedSMEM_offset_0_alias,@"STO_CUDA_RESERVED_SHARED STV_DEFAULT"
__nv_reservedSMEM_offset_0_alias:
	.zero		0
	.zero		64


//--------------------- .nv.constant0.default_function_kernel0 --------------------------
	.section	.nv.constant0.default_function_kernel0,"a",@progbits
	.sectionflags	@""
	.align	4
.nv.constant0.default_function_kernel0:
	.zero		920


//--------------------- SYMBOLS --------------------------

	.type		.nv.reservedSmem.offset0,@object
	.size		.nv.reservedSmem.offset0,0x4
	.type		.nv.reservedSmem.cap,@object
	.size		.nv.reservedSmem.cap,0x4
